//
// Generated by NVIDIA NVVM Compiler
//
// Compiler Build ID: CL-36424714
// Cuda compilation tools, release 13.0, V13.0.88
// Based on NVVM 20.0.0
//

.version 9.0
.target sm_100
.address_size 64

	// .globl	_Z3s2diiPfiPdi
.extern .func  (.param .b32 func_retval0) vprintf
(
	.param .b64 vprintf_param_0,
	.param .b64 vprintf_param_1
)
;
.extern .func __assertfail
(
	.param .b64 __assertfail_param_0,
	.param .b64 __assertfail_param_1,
	.param .b32 __assertfail_param_2,
	.param .b64 __assertfail_param_3,
	.param .b64 __assertfail_param_4
)
;
.global .align 1 .b8 __unnamed_1[45] = {118, 111, 105, 100, 32, 99, 108, 101, 97, 114, 95, 116, 114, 105, 40, 99, 104, 97, 114, 44, 32, 105, 110, 116, 44, 32, 105, 110, 116, 44, 32, 102, 108, 111, 97, 116, 32, 42, 44, 32, 105, 110, 116, 41};
.global .align 1 .b8 $str[40] = {99, 108, 101, 97, 114, 95, 116, 114, 105, 58, 32, 111, 112, 116, 105, 111, 110, 32, 37, 99, 32, 110, 111, 116, 32, 105, 109, 112, 108, 101, 109, 101, 110, 116, 101, 100, 46, 32, 10};
.global .align 1 .b8 $str$1[2] = {48};
.global .align 1 .b8 $str$2[27] = {47, 116, 109, 112, 47, 115, 97, 115, 115, 95, 99, 117, 95, 122, 110, 48, 112, 104, 48, 118, 106, 47, 107, 46, 99, 117};

.visible .entry _Z3s2diiPfiPdi(
	.param .u32 _Z3s2diiPfiPdi_param_0,
	.param .u32 _Z3s2diiPfiPdi_param_1,
	.param .u64 .ptr .align 1 _Z3s2diiPfiPdi_param_2,
	.param .u32 _Z3s2diiPfiPdi_param_3,
	.param .u64 .ptr .align 1 _Z3s2diiPfiPdi_param_4,
	.param .u32 _Z3s2diiPfiPdi_param_5
)
{
	.reg .pred 	%p<4>;
	.reg .b32 	%r<17>;
	.reg .b32 	%f<2>;
	.reg .b64 	%rd<9>;
	.reg .b64 	%fd<2>;

	ld.param.u32 	%r5, [_Z3s2diiPfiPdi_param_0];
	ld.param.u32 	%r6, [_Z3s2diiPfiPdi_param_1];
	ld.param.u64 	%rd1, [_Z3s2diiPfiPdi_param_2];
	ld.param.u32 	%r3, [_Z3s2diiPfiPdi_param_3];
	ld.param.u64 	%rd2, [_Z3s2diiPfiPdi_param_4];
	ld.param.u32 	%r4, [_Z3s2diiPfiPdi_param_5];
	mov.u32 	%r8, %tid.x;
	mov.u32 	%r9, %ntid.x;
	mov.u32 	%r10, %ctaid.x;
	mad.lo.s32 	%r1, %r9, %r10, %r8;
	mov.u32 	%r11, %tid.y;
	mov.u32 	%r12, %ntid.y;
	mov.u32 	%r13, %ctaid.y;
	mad.lo.s32 	%r14, %r12, %r13, %r11;
	setp.ge.s32 	%p1, %r1, %r5;
	setp.ge.s32 	%p2, %r14, %r6;
	or.pred  	%p3, %p1, %p2;
	@%p3 bra 	$L__BB0_2;
	cvta.to.global.u64 	%rd3, %rd1;
	cvta.to.global.u64 	%rd4, %rd2;
	mad.lo.s32 	%r15, %r3, %r14, %r1;
	mul.wide.s32 	%rd5, %r15, 4;
	add.s64 	%rd6, %rd3, %rd5;
	ld.global.f32 	%f1, [%rd6];
	cvt.f64.f32 	%fd1, %f1;
	mad.lo.s32 	%r16, %r4, %r14, %r1;
	mul.wide.s32 	%rd7, %r16, 8;
	add.s64 	%rd8, %rd4, %rd7;
	st.global.f64 	[%rd8], %fd1;
$L__BB0_2:
	ret;

}
	// .globl	_Z3s2hiiPfiP6__halfi
.visible .entry _Z3s2hiiPfiP6__halfi(
	.param .u32 _Z3s2hiiPfiP6__halfi_param_0,
	.param .u32 _Z3s2hiiPfiP6__halfi_param_1,
	.param .u64 .ptr .align 1 _Z3s2hiiPfiP6__halfi_param_2,
	.param .u32 _Z3s2hiiPfiP6__halfi_param_3,
	.param .u64 .ptr .align 1 _Z3s2hiiPfiP6__halfi_param_4,
	.param .u32 _Z3s2hiiPfiP6__halfi_param_5
)
{
	.reg .pred 	%p<4>;
	.reg .b16 	%rs<2>;
	.reg .b32 	%r<17>;
	.reg .b32 	%f<2>;
	.reg .b64 	%rd<9>;

	ld.param.u32 	%r5, [_Z3s2hiiPfiP6__halfi_param_0];
	ld.param.u32 	%r6, [_Z3s2hiiPfiP6__halfi_param_1];
	ld.param.u64 	%rd1, [_Z3s2hiiPfiP6__halfi_param_2];
	ld.param.u32 	%r3, [_Z3s2hiiPfiP6__halfi_param_3];
	ld.param.u64 	%rd2, [_Z3s2hiiPfiP6__halfi_param_4];
	ld.param.u32 	%r4, [_Z3s2hiiPfiP6__halfi_param_5];
	mov.u32 	%r8, %tid.x;
	mov.u32 	%r9, %ntid.x;
	mov.u32 	%r10, %ctaid.x;
	mad.lo.s32 	%r1, %r9, %r10, %r8;
	mov.u32 	%r11, %tid.y;
	mov.u32 	%r12, %ntid.y;
	mov.u32 	%r13, %ctaid.y;
	mad.lo.s32 	%r14, %r12, %r13, %r11;
	setp.ge.s32 	%p1, %r1, %r5;
	setp.ge.s32 	%p2, %r14, %r6;
	or.pred  	%p3, %p1, %p2;
	@%p3 bra 	$L__BB1_2;
	cvta.to.global.u64 	%rd3, %rd1;
	cvta.to.global.u64 	%rd4, %rd2;
	mad.lo.s32 	%r15, %r3, %r14, %r1;
	mul.wide.s32 	%rd5, %r15, 4;
	add.s64 	%rd6, %rd3, %rd5;
	ld.global.f32 	%f1, [%rd6];
	// begin inline asm
	{  cvt.rn.f16.f32 %rs1, %f1;}

	// end inline asm
	mad.lo.s32 	%r16, %r4, %r14, %r1;
	mul.wide.s32 	%rd7, %r16, 2;
	add.s64 	%rd8, %rd4, %rd7;
	st.global.u16 	[%rd8], %rs1;
$L__BB1_2:
	ret;

}
	// .globl	_Z3h2siiP6__halfiPfi
.visible .entry _Z3h2siiP6__halfiPfi(
	.param .u32 _Z3h2siiP6__halfiPfi_param_0,
	.param .u32 _Z3h2siiP6__halfiPfi_param_1,
	.param .u64 .ptr .align 1 _Z3h2siiP6__halfiPfi_param_2,
	.param .u32 _Z3h2siiP6__halfiPfi_param_3,
	.param .u64 .ptr .align 1 _Z3h2siiP6__halfiPfi_param_4,
	.param .u32 _Z3h2siiP6__halfiPfi_param_5
)
{
	.reg .pred 	%p<4>;
	.reg .b16 	%rs<2>;
	.reg .b32 	%r<17>;
	.reg .b32 	%f<2>;
	.reg .b64 	%rd<9>;

	ld.param.u32 	%r5, [_Z3h2siiP6__halfiPfi_param_0];
	ld.param.u32 	%r6, [_Z3h2siiP6__halfiPfi_param_1];
	ld.param.u64 	%rd1, [_Z3h2siiP6__halfiPfi_param_2];
	ld.param.u32 	%r3, [_Z3h2siiP6__halfiPfi_param_3];
	ld.param.u64 	%rd2, [_Z3h2siiP6__halfiPfi_param_4];
	ld.param.u32 	%r4, [_Z3h2siiP6__halfiPfi_param_5];
	mov.u32 	%r8, %tid.x;
	mov.u32 	%r9, %ntid.x;
	mov.u32 	%r10, %ctaid.x;
	mad.lo.s32 	%r1, %r9, %r10, %r8;
	mov.u32 	%r11, %tid.y;
	mov.u32 	%r12, %ntid.y;
	mov.u32 	%r13, %ctaid.y;
	mad.lo.s32 	%r14, %r12, %r13, %r11;
	setp.ge.s32 	%p1, %r1, %r5;
	setp.ge.s32 	%p2, %r14, %r6;
	or.pred  	%p3, %p1, %p2;
	@%p3 bra 	$L__BB2_2;
	cvta.to.global.u64 	%rd3, %rd1;
	cvta.to.global.u64 	%rd4, %rd2;
	mad.lo.s32 	%r15, %r4, %r14, %r1;
	mul.wide.s32 	%rd5, %r15, 2;
	add.s64 	%rd6, %rd3, %rd5;
	ld.global.u16 	%rs1, [%rd6];
	// begin inline asm
	{  cvt.f32.f16 %f1, %rs1;}

	// end inline asm
	mad.lo.s32 	%r16, %r3, %r14, %r1;
	mul.wide.s32 	%rd7, %r16, 4;
	add.s64 	%rd8, %rd4, %rd7;
	st.global.f32 	[%rd8], %f1;
$L__BB2_2:
	ret;

}
	// .globl	_Z16s2hStoreResiduleiiPfiP6__halfiS1_i
.visible .entry _Z16s2hStoreResiduleiiPfiP6__halfiS1_i(
	.param .u32 _Z16s2hStoreResiduleiiPfiP6__halfiS1_i_param_0,
	.param .u32 _Z16s2hStoreResiduleiiPfiP6__halfiS1_i_param_1,
	.param .u64 .ptr .align 1 _Z16s2hStoreResiduleiiPfiP6__halfiS1_i_param_2,
	.param .u32 _Z16s2hStoreResiduleiiPfiP6__halfiS1_i_param_3,
	.param .u64 .ptr .align 1 _Z16s2hStoreResiduleiiPfiP6__halfiS1_i_param_4,
	.param .u32 _Z16s2hStoreResiduleiiPfiP6__halfiS1_i_param_5,
	.param .u64 .ptr .align 1 _Z16s2hStoreResiduleiiPfiP6__halfiS1_i_param_6,
	.param .u32 _Z16s2hStoreResiduleiiPfiP6__halfiS1_i_param_7
)
{
	.reg .pred 	%p<4>;
	.reg .b16 	%rs<4>;
	.reg .b32 	%r<17>;
	.reg .b32 	%f<5>;
	.reg .b64 	%rd<12>;

	ld.param.u32 	%r5, [_Z16s2hStoreResiduleiiPfiP6__halfiS1_i_param_0];
	ld.param.u32 	%r6, [_Z16s2hStoreResiduleiiPfiP6__halfiS1_i_param_1];
	ld.param.u64 	%rd1, [_Z16s2hStoreResiduleiiPfiP6__halfiS1_i_param_2];
	ld.param.u32 	%r3, [_Z16s2hStoreResiduleiiPfiP6__halfiS1_i_param_3];
	ld.param.u64 	%rd2, [_Z16s2hStoreResiduleiiPfiP6__halfiS1_i_param_4];
	ld.param.u32 	%r4, [_Z16s2hStoreResiduleiiPfiP6__halfiS1_i_param_5];
	ld.param.u64 	%rd3, [_Z16s2hStoreResiduleiiPfiP6__halfiS1_i_param_6];
	mov.u32 	%r8, %tid.x;
	mov.u32 	%r9, %ntid.x;
	mov.u32 	%r10, %ctaid.x;
	mad.lo.s32 	%r1, %r9, %r10, %r8;
	mov.u32 	%r11, %tid.y;
	mov.u32 	%r12, %ntid.y;
	mov.u32 	%r13, %ctaid.y;
	mad.lo.s32 	%r14, %r12, %r13, %r11;
	setp.ge.s32 	%p1, %r1, %r5;
	setp.ge.s32 	%p2, %r14, %r6;
	or.pred  	%p3, %p1, %p2;
	@%p3 bra 	$L__BB3_2;
	cvta.to.global.u64 	%rd4, %rd1;
	cvta.to.global.u64 	%rd5, %rd2;
	cvta.to.global.u64 	%rd6, %rd3;
	mad.lo.s32 	%r15, %r3, %r14, %r1;
	mul.wide.s32 	%rd7, %r15, 4;
	add.s64 	%rd8, %rd4, %rd7;
	ld.global.f32 	%f1, [%rd8];
	// begin inline asm
	{  cvt.rn.f16.f32 %rs1, %f1;}

	// end inline asm
	mad.lo.s32 	%r16, %r4, %r14, %r1;
	mul.wide.s32 	%rd9, %r16, 2;
	add.s64 	%rd10, %rd5, %rd9;
	st.global.u16 	[%rd10], %rs1;
	ld.global.f32 	%f4, [%rd8];
	// begin inline asm
	{  cvt.f32.f16 %f2, %rs1;}

	// end inline asm
	sub.f32 	%f3, %f4, %f2;
	// begin inline asm
	{  cvt.rn.f16.f32 %rs3, %f3;}

	// end inline asm
	add.s64 	%rd11, %rd6, %rd9;
	st.global.u16 	[%rd11], %rs3;
$L__BB3_2:
	ret;

}
	// .globl	_Z16s2hStoreResiduleiiPfiP6__halfiS_i
.visible .entry _Z16s2hStoreResiduleiiPfiP6__halfiS_i(
	.param .u32 _Z16s2hStoreResiduleiiPfiP6__halfiS_i_param_0,
	.param .u32 _Z16s2hStoreResiduleiiPfiP6__halfiS_i_param_1,
	.param .u64 .ptr .align 1 _Z16s2hStoreResiduleiiPfiP6__halfiS_i_param_2,
	.param .u32 _Z16s2hStoreResiduleiiPfiP6__halfiS_i_param_3,
	.param .u64 .ptr .align 1 _Z16s2hStoreResiduleiiPfiP6__halfiS_i_param_4,
	.param .u32 _Z16s2hStoreResiduleiiPfiP6__halfiS_i_param_5,
	.param .u64 .ptr .align 1 _Z16s2hStoreResiduleiiPfiP6__halfiS_i_param_6,
	.param .u32 _Z16s2hStoreResiduleiiPfiP6__halfiS_i_param_7
)
{
	.reg .pred 	%p<4>;
	.reg .b16 	%rs<3>;
	.reg .b32 	%r<17>;
	.reg .b32 	%f<5>;
	.reg .b64 	%rd<13>;

	ld.param.u32 	%r5, [_Z16s2hStoreResiduleiiPfiP6__halfiS_i_param_0];
	ld.param.u32 	%r6, [_Z16s2hStoreResiduleiiPfiP6__halfiS_i_param_1];
	ld.param.u64 	%rd1, [_Z16s2hStoreResiduleiiPfiP6__halfiS_i_param_2];
	ld.param.u32 	%r3, [_Z16s2hStoreResiduleiiPfiP6__halfiS_i_param_3];
	ld.param.u64 	%rd2, [_Z16s2hStoreResiduleiiPfiP6__halfiS_i_param_4];
	ld.param.u32 	%r4, [_Z16s2hStoreResiduleiiPfiP6__halfiS_i_param_5];
	ld.param.u64 	%rd3, [_Z16s2hStoreResiduleiiPfiP6__halfiS_i_param_6];
	mov.u32 	%r8, %tid.x;
	mov.u32 	%r9, %ntid.x;
	mov.u32 	%r10, %ctaid.x;
	mad.lo.s32 	%r1, %r9, %r10, %r8;
	mov.u32 	%r11, %tid.y;
	mov.u32 	%r12, %ntid.y;
	mov.u32 	%r13, %ctaid.y;
	mad.lo.s32 	%r14, %r12, %r13, %r11;
	setp.ge.s32 	%p1, %r1, %r5;
	setp.ge.s32 	%p2, %r14, %r6;
	or.pred  	%p3, %p1, %p2;
	@%p3 bra 	$L__BB4_2;
	cvta.to.global.u64 	%rd4, %rd1;
	cvta.to.global.u64 	%rd5, %rd2;
	cvta.to.global.u64 	%rd6, %rd3;
	mad.lo.s32 	%r15, %r3, %r14, %r1;
	mul.wide.s32 	%rd7, %r15, 4;
	add.s64 	%rd8, %rd4, %rd7;
	ld.global.f32 	%f1, [%rd8];
	// begin inline asm
	{  cvt.rn.f16.f32 %rs1, %f1;}

	// end inline asm
	mad.lo.s32 	%r16, %r4, %r14, %r1;
	mul.wide.s32 	%rd9, %r16, 2;
	add.s64 	%rd10, %rd5, %rd9;
	st.global.u16 	[%rd10], %rs1;
	ld.global.f32 	%f3, [%rd8];
	// begin inline asm
	{  cvt.f32.f16 %f2, %rs1;}

	// end inline asm
	sub.f32 	%f4, %f3, %f2;
	mul.wide.s32 	%rd11, %r16, 4;
	add.s64 	%rd12, %rd6, %rd11;
	st.global.f32 	[%rd12], %f4;
$L__BB4_2:
	ret;

}
	// .globl	_Z20s2hStoreResiduleZoomiiPfiP6__halfiS1_if
.visible .entry _Z20s2hStoreResiduleZoomiiPfiP6__halfiS1_if(
	.param .u32 _Z20s2hStoreResiduleZoomiiPfiP6__halfiS1_if_param_0,
	.param .u32 _Z20s2hStoreResiduleZoomiiPfiP6__halfiS1_if_param_1,
	.param .u64 .ptr .align 1 _Z20s2hStoreResiduleZoomiiPfiP6__halfiS1_if_param_2,
	.param .u32 _Z20s2hStoreResiduleZoomiiPfiP6__halfiS1_if_param_3,
	.param .u64 .ptr .align 1 _Z20s2hStoreResiduleZoomiiPfiP6__halfiS1_if_param_4,
	.param .u32 _Z20s2hStoreResiduleZoomiiPfiP6__halfiS1_if_param_5,
	.param .u64 .ptr .align 1 _Z20s2hStoreResiduleZoomiiPfiP6__halfiS1_if_param_6,
	.param .u32 _Z20s2hStoreResiduleZoomiiPfiP6__halfiS1_if_param_7,
	.param .f32 _Z20s2hStoreResiduleZoomiiPfiP6__halfiS1_if_param_8
)
{
	.reg .pred 	%p<4>;
	.reg .b16 	%rs<4>;
	.reg .b32 	%r<17>;
	.reg .b32 	%f<8>;
	.reg .b64 	%rd<12>;

	ld.param.u32 	%r5, [_Z20s2hStoreResiduleZoomiiPfiP6__halfiS1_if_param_0];
	ld.param.u32 	%r6, [_Z20s2hStoreResiduleZoomiiPfiP6__halfiS1_if_param_1];
	ld.param.u64 	%rd1, [_Z20s2hStoreResiduleZoomiiPfiP6__halfiS1_if_param_2];
	ld.param.u32 	%r3, [_Z20s2hStoreResiduleZoomiiPfiP6__halfiS1_if_param_3];
	ld.param.u64 	%rd2, [_Z20s2hStoreResiduleZoomiiPfiP6__halfiS1_if_param_4];
	ld.param.u32 	%r4, [_Z20s2hStoreResiduleZoomiiPfiP6__halfiS1_if_param_5];
	ld.param.u64 	%rd3, [_Z20s2hStoreResiduleZoomiiPfiP6__halfiS1_if_param_6];
	ld.param.f32 	%f1, [_Z20s2hStoreResiduleZoomiiPfiP6__halfiS1_if_param_8];
	mov.u32 	%r8, %tid.x;
	mov.u32 	%r9, %ntid.x;
	mov.u32 	%r10, %ctaid.x;
	mad.lo.s32 	%r1, %r9, %r10, %r8;
	mov.u32 	%r11, %tid.y;
	mov.u32 	%r12, %ntid.y;
	mov.u32 	%r13, %ctaid.y;
	mad.lo.s32 	%r14, %r12, %r13, %r11;
	setp.ge.s32 	%p1, %r1, %r5;
	setp.ge.s32 	%p2, %r14, %r6;
	or.pred  	%p3, %p1, %p2;
	@%p3 bra 	$L__BB5_2;
	cvta.to.global.u64 	%rd4, %rd1;
	cvta.to.global.u64 	%rd5, %rd2;
	cvta.to.global.u64 	%rd6, %rd3;
	mad.lo.s32 	%r15, %r3, %r14, %r1;
	mul.wide.s32 	%rd7, %r15, 4;
	add.s64 	%rd8, %rd4, %rd7;
	ld.global.f32 	%f5, [%rd8];
	div.rn.f32 	%f2, %f5, %f1;
	// begin inline asm
	{  cvt.rn.f16.f32 %rs1, %f2;}

	// end inline asm
	mad.lo.s32 	%r16, %r4, %r14, %r1;
	mul.wide.s32 	%rd9, %r16, 2;
	add.s64 	%rd10, %rd5, %rd9;
	st.global.u16 	[%rd10], %rs1;
	ld.global.f32 	%f6, [%rd8];
	div.rn.f32 	%f7, %f6, %f1;
	// begin inline asm
	{  cvt.f32.f16 %f3, %rs1;}

	// end inline asm
	sub.f32 	%f4, %f7, %f3;
	// begin inline asm
	{  cvt.rn.f16.f32 %rs3, %f4;}

	// end inline asm
	add.s64 	%rd11, %rd6, %rd9;
	st.global.u16 	[%rd11], %rs3;
$L__BB5_2:
	ret;

}
	// .globl	_Z8zoomBackiiPfif
.visible .entry _Z8zoomBackiiPfif(
	.param .u32 _Z8zoomBackiiPfif_param_0,
	.param .u32 _Z8zoomBackiiPfif_param_1,
	.param .u64 .ptr .align 1 _Z8zoomBackiiPfif_param_2,
	.param .u32 _Z8zoomBackiiPfif_param_3,
	.param .f32 _Z8zoomBackiiPfif_param_4
)
{
	.reg .pred 	%p<4>;
	.reg .b32 	%r<15>;
	.reg .b32 	%f<4>;
	.reg .b64 	%rd<5>;

	ld.param.u32 	%r4, [_Z8zoomBackiiPfif_param_0];
	ld.param.u32 	%r5, [_Z8zoomBackiiPfif_param_1];
	ld.param.u64 	%rd1, [_Z8zoomBackiiPfif_param_2];
	ld.param.u32 	%r3, [_Z8zoomBackiiPfif_param_3];
	ld.param.f32 	%f1, [_Z8zoomBackiiPfif_param_4];
	mov.u32 	%r7, %tid.x;
	mov.u32 	%r8, %ntid.x;
	mov.u32 	%r9, %ctaid.x;
	mad.lo.s32 	%r1, %r8, %r9, %r7;
	mov.u32 	%r10, %tid.y;
	mov.u32 	%r11, %ntid.y;
	mov.u32 	%r12, %ctaid.y;
	mad.lo.s32 	%r13, %r11, %r12, %r10;
	setp.ge.s32 	%p1, %r1, %r4;
	setp.ge.s32 	%p2, %r13, %r5;
	or.pred  	%p3, %p1, %p2;
	@%p3 bra 	$L__BB6_2;
	cvta.to.global.u64 	%rd2, %rd1;
	mad.lo.s32 	%r14, %r3, %r13, %r1;
	mul.wide.s32 	%rd3, %r14, 4;
	add.s64 	%rd4, %rd2, %rd3;
	ld.global.f32 	%f2, [%rd4];
	mul.f32 	%f3, %f1, %f2;
	st.global.f32 	[%rd4], %f3;
$L__BB6_2:
	ret;

}
	// .globl	_Z10zoomDeviceiiPfif
.visible .entry _Z10zoomDeviceiiPfif(
	.param .u32 _Z10zoomDeviceiiPfif_param_0,
	.param .u32 _Z10zoomDeviceiiPfif_param_1,
	.param .u64 .ptr .align 1 _Z10zoomDeviceiiPfif_param_2,
	.param .u32 _Z10zoomDeviceiiPfif_param_3,
	.param .f32 _Z10zoomDeviceiiPfif_param_4
)
{
	.reg .pred 	%p<4>;
	.reg .b32 	%r<15>;
	.reg .b32 	%f<4>;
	.reg .b64 	%rd<5>;

	ld.param.u32 	%r4, [_Z10zoomDeviceiiPfif_param_0];
	ld.param.u32 	%r5, [_Z10zoomDeviceiiPfif_param_1];
	ld.param.u64 	%rd1, [_Z10zoomDeviceiiPfif_param_2];
	ld.param.u32 	%r3, [_Z10zoomDeviceiiPfif_param_3];
	ld.param.f32 	%f1, [_Z10zoomDeviceiiPfif_param_4];
	mov.u32 	%r7, %tid.x;
	mov.u32 	%r8, %ntid.x;
	mov.u32 	%r9, %ctaid.x;
	mad.lo.s32 	%r1, %r8, %r9, %r7;
	mov.u32 	%r10, %tid.y;
	mov.u32 	%r11, %ntid.y;
	mov.u32 	%r12, %ctaid.y;
	mad.lo.s32 	%r13, %r11, %r12, %r10;
	setp.ge.s32 	%p1, %r1, %r4;
	setp.ge.s32 	%p2, %r13, %r5;
	or.pred  	%p3, %p1, %p2;
	@%p3 bra 	$L__BB7_2;
	cvta.to.global.u64 	%rd2, %rd1;
	mad.lo.s32 	%r14, %r3, %r13, %r1;
	mul.wide.s32 	%rd3, %r14, 4;
	add.s64 	%rd4, %rd2, %rd3;
	ld.global.f32 	%f2, [%rd4];
	mul.f32 	%f3, %f1, %f2;
	st.global.f32 	[%rd4], %f3;
$L__BB7_2:
	ret;

}
	// .globl	_Z8myslacpyiiPfiS_i
.visible .entry _Z8myslacpyiiPfiS_i(
	.param .u32 _Z8myslacpyiiPfiS_i_param_0,
	.param .u32 _Z8myslacpyiiPfiS_i_param_1,
	.param .u64 .ptr .align 1 _Z8myslacpyiiPfiS_i_param_2,
	.param .u32 _Z8myslacpyiiPfiS_i_param_3,
	.param .u64 .ptr .align 1 _Z8myslacpyiiPfiS_i_param_4,
	.param .u32 _Z8myslacpyiiPfiS_i_param_5
)
{
	.reg .pred 	%p<4>;
	.reg .b32 	%r<17>;
	.reg .b32 	%f<2>;
	.reg .b64 	%rd<9>;

	ld.param.u32 	%r5, [_Z8myslacpyiiPfiS_i_param_0];
	ld.param.u32 	%r6, [_Z8myslacpyiiPfiS_i_param_1];
	ld.param.u64 	%rd1, [_Z8myslacpyiiPfiS_i_param_2];
	ld.param.u32 	%r3, [_Z8myslacpyiiPfiS_i_param_3];
	ld.param.u64 	%rd2, [_Z8myslacpyiiPfiS_i_param_4];
	ld.param.u32 	%r4, [_Z8myslacpyiiPfiS_i_param_5];
	mov.u32 	%r8, %tid.x;
	mov.u32 	%r9, %ntid.x;
	mov.u32 	%r10, %ctaid.x;
	mad.lo.s32 	%r1, %r9, %r10, %r8;
	mov.u32 	%r11, %tid.y;
	mov.u32 	%r12, %ntid.y;
	mov.u32 	%r13, %ctaid.y;
	mad.lo.s32 	%r14, %r12, %r13, %r11;
	setp.ge.s32 	%p1, %r1, %r5;
	setp.ge.s32 	%p2, %r14, %r6;
	or.pred  	%p3, %p1, %p2;
	@%p3 bra 	$L__BB8_2;
	cvta.to.global.u64 	%rd3, %rd1;
	cvta.to.global.u64 	%rd4, %rd2;
	mad.lo.s32 	%r15, %r3, %r14, %r1;
	mul.wide.s32 	%rd5, %r15, 4;
	add.s64 	%rd6, %rd3, %rd5;
	ld.global.f32 	%f1, [%rd6];
	mad.lo.s32 	%r16, %r4, %r14, %r1;
	mul.wide.s32 	%rd7, %r16, 4;
	add.s64 	%rd8, %rd4, %rd7;
	st.global.f32 	[%rd8], %f1;
$L__BB8_2:
	ret;

}
	// .globl	_Z8myslacpyiiPdiS_i
.visible .entry _Z8myslacpyiiPdiS_i(
	.param .u32 _Z8myslacpyiiPdiS_i_param_0,
	.param .u32 _Z8myslacpyiiPdiS_i_param_1,
	.param .u64 .ptr .align 1 _Z8myslacpyiiPdiS_i_param_2,
	.param .u32 _Z8myslacpyiiPdiS_i_param_3,
	.param .u64 .ptr .align 1 _Z8myslacpyiiPdiS_i_param_4,
	.param .u32 _Z8myslacpyiiPdiS_i_param_5
)
{
	.reg .pred 	%p<4>;
	.reg .b32 	%r<17>;
	.reg .b64 	%rd<9>;
	.reg .b64 	%fd<2>;

	ld.param.u32 	%r5, [_Z8myslacpyiiPdiS_i_param_0];
	ld.param.u32 	%r6, [_Z8myslacpyiiPdiS_i_param_1];
	ld.param.u64 	%rd1, [_Z8myslacpyiiPdiS_i_param_2];
	ld.param.u32 	%r3, [_Z8myslacpyiiPdiS_i_param_3];
	ld.param.u64 	%rd2, [_Z8myslacpyiiPdiS_i_param_4];
	ld.param.u32 	%r4, [_Z8myslacpyiiPdiS_i_param_5];
	mov.u32 	%r8, %tid.x;
	mov.u32 	%r9, %ntid.x;
	mov.u32 	%r10, %ctaid.x;
	mad.lo.s32 	%r1, %r9, %r10, %r8;
	mov.u32 	%r11, %tid.y;
	mov.u32 	%r12, %ntid.y;
	mov.u32 	%r13, %ctaid.y;
	mad.lo.s32 	%r14, %r12, %r13, %r11;
	setp.ge.s32 	%p1, %r1, %r5;
	setp.ge.s32 	%p2, %r14, %r6;
	or.pred  	%p3, %p1, %p2;
	@%p3 bra 	$L__BB9_2;
	cvta.to.global.u64 	%rd3, %rd1;
	cvta.to.global.u64 	%rd4, %rd2;
	mad.lo.s32 	%r15, %r3, %r14, %r1;
	mul.wide.s32 	%rd5, %r15, 8;
	add.s64 	%rd6, %rd3, %rd5;
	ld.global.f64 	%fd1, [%rd6];
	mad.lo.s32 	%r16, %r4, %r14, %r1;
	mul.wide.s32 	%rd7, %r16, 8;
	add.s64 	%rd8, %rd4, %rd7;
	st.global.f64 	[%rd8], %fd1;
$L__BB9_2:
	ret;

}
	// .globl	_Z9clear_triciiPfi
.visible .entry _Z9clear_triciiPfi(
	.param .u8 _Z9clear_triciiPfi_param_0,
	.param .u32 _Z9clear_triciiPfi_param_1,
	.param .u32 _Z9clear_triciiPfi_param_2,
	.param .u64 .ptr .align 1 _Z9clear_triciiPfi_param_3,
	.param .u32 _Z9clear_triciiPfi_param_4
)
{
	.local .align 8 .b8 	__local_depot10[8];
	.reg .b64 	%SP;
	.reg .b64 	%SPL;
	.reg .pred 	%p<6>;
	.reg .b16 	%rs<2>;
	.reg .b32 	%r<19>;
	.reg .b64 	%rd<15>;

	mov.u64 	%SPL, __local_depot10;
	cvta.local.u64 	%SP, %SPL;
	ld.param.s8 	%rs1, [_Z9clear_triciiPfi_param_0];
	ld.param.u32 	%r4, [_Z9clear_triciiPfi_param_1];
	ld.param.u32 	%r5, [_Z9clear_triciiPfi_param_2];
	ld.param.u64 	%rd1, [_Z9clear_triciiPfi_param_3];
	ld.param.u32 	%r3, [_Z9clear_triciiPfi_param_4];
	mov.u32 	%r7, %tid.x;
	mov.u32 	%r8, %ntid.x;
	mov.u32 	%r9, %ctaid.x;
	mad.lo.s32 	%r1, %r8, %r9, %r7;
	mov.u32 	%r10, %tid.y;
	mov.u32 	%r11, %ntid.y;
	mov.u32 	%r12, %ctaid.y;
	mad.lo.s32 	%r13, %r11, %r12, %r10;
	setp.ge.s32 	%p1, %r1, %r4;
	setp.ge.s32 	%p2, %r13, %r5;
	or.pred  	%p3, %p1, %p2;
	@%p3 bra 	$L__BB10_5;
	setp.ne.s16 	%p4, %rs1, 108;
	@%p4 bra 	$L__BB10_4;
	setp.le.s32 	%p5, %r1, %r13;
	@%p5 bra 	$L__BB10_5;
	mad.lo.s32 	%r17, %r3, %r13, %r1;
	cvta.to.global.u64 	%rd12, %rd1;
	mul.wide.s32 	%rd13, %r17, 4;
	add.s64 	%rd14, %rd12, %rd13;
	mov.b32 	%r18, 0;
	st.global.u32 	[%rd14], %r18;
	bra.uni 	$L__BB10_5;
$L__BB10_4:
	cvt.s32.s16 	%r14, %rs1;
	add.u64 	%rd2, %SP, 0;
	add.u64 	%rd3, %SPL, 0;
	st.local.u32 	[%rd3], %r14;
	mov.u64 	%rd4, $str;
	cvta.global.u64 	%rd5, %rd4;
	{ // callseq 0, 0
	.param .b64 param0;
	st.param.b64 	[param0], %rd5;
	.param .b64 param1;
	st.param.b64 	[param1], %rd2;
	.param .b32 retval0;
	call.uni (retval0), 
	vprintf, 
	(
	param0, 
	param1
	);
	ld.param.b32 	%r15, [retval0];
	} // callseq 0
	mov.u64 	%rd6, $str$1;
	cvta.global.u64 	%rd7, %rd6;
	mov.u64 	%rd8, $str$2;
	cvta.global.u64 	%rd9, %rd8;
	mov.u64 	%rd10, __unnamed_1;
	cvta.global.u64 	%rd11, %rd10;
	{ // callseq 1, 0
	.param .b64 param0;
	st.param.b64 	[param0], %rd7;
	.param .b64 param1;
	st.param.b64 	[param1], %rd9;
	.param .b32 param2;
	st.param.b32 	[param2], 200;
	.param .b64 param3;
	st.param.b64 	[param3], %rd11;
	.param .b64 param4;
	st.param.b64 	[param4], 1;
	call.uni 
	__assertfail, 
	(
	param0, 
	param1, 
	param2, 
	param3, 
	param4
	);
	} // callseq 1
$L__BB10_5:
	ret;

}


// ===== COMPILED SASS (sm_100) =====

	.target	sm_100

	.elftype	@"ET_EXEC"


//--------------------- .note.nv.tkinfo           --------------------------
	.section	.note.nv.tkinfo,"",@"SHT_NOTE"
	.sectionflags	@"SHF_NOTE_NV_TKINFO"
	.tkinfo
        /*0018*/ 	.word	0x00000002
        /*0030*/ 	.string	""
        /*0030*/ 	.string	"ptxas"
        /*0030*/ 	.string	"Cuda compilation tools, release 13.0, V13.0.88"
        /*0030*/ 	.string	"Build cuda_13.0.r13.0/compiler.36424714_0"
        /*0030*/ 	.string	"-arch sm_100 -m 64 "



//--------------------- .note.nv.cuinfo           --------------------------
	.section	.note.nv.cuinfo,"",@"SHT_NOTE"
	.sectionflags	@"SHF_NOTE_NV_CUINFO"
        /*0018*/ 	.short	0x0002
        /*001a*/ 	.short	0x0064
        /*001c*/ 	.short	0x0082
	.zero		2


//--------------------- .nv.info                  --------------------------
	.section	.nv.info,"",@"SHT_CUDA_INFO"
	.align	4


	//----- nvinfo : EIATTR_REGCOUNT
	.align		4
        /*0000*/ 	.byte	0x04, 0x2f
        /*0002*/ 	.short	(.L_5 - .L_4)
	.align		4
.L_4:
        /*0004*/ 	.word	index@(_Z3s2diiPfiPdi)
        /*0008*/ 	.word	0x0000000c


	//----- nvinfo : EIATTR_FRAME_SIZE
	.align		4
.L_5:
        /*000c*/ 	.byte	0x04, 0x11
        /*000e*/ 	.short	(.L_7 - .L_6)
	.align		4
.L_6:
        /*0010*/ 	.word	index@(_Z3s2diiPfiPdi)
        /*0014*/ 	.word	0x00000000


	//----- nvinfo : EIATTR_REGCOUNT
	.align		4
.L_7:
        /*0018*/ 	.byte	0x04, 0x2f
        /*001a*/ 	.short	(.L_9 - .L_8)
	.align		4
.L_8:
        /*001c*/ 	.word	index@(_Z3s2hiiPfiP6__halfi)
        /*0020*/ 	.word	0x0000000a


	//----- nvinfo : EIATTR_FRAME_SIZE
	.align		4
.L_9:
        /*0024*/ 	.byte	0x04, 0x11
        /*0026*/ 	.short	(.L_11 - .L_10)
	.align		4
.L_10:
        /*0028*/ 	.word	index@(_Z3s2hiiPfiP6__halfi)
        /*002c*/ 	.word	0x00000000


	//----- nvinfo : EIATTR_REGCOUNT
	.align		4
.L_11:
        /*0030*/ 	.byte	0x04, 0x2f
        /*0032*/ 	.short	(.L_13 - .L_12)
	.align		4
.L_12:
        /*0034*/ 	.word	index@(_Z3h2siiP6__halfiPfi)
        /*0038*/ 	.word	0x0000000a


	//----- nvinfo : EIATTR_FRAME_SIZE
	.align		4
.L_13:
        /*003c*/ 	.byte	0x04, 0x11
        /*003e*/ 	.short	(.L_15 - .L_14)
	.align		4
.L_14:
        /*0040*/ 	.word	index@(_Z3h2siiP6__halfiPfi)
        /*0044*/ 	.word	0x00000000


	//----- nvinfo : EIATTR_REGCOUNT
	.align		4
.L_15:
        /*0048*/ 	.byte	0x04, 0x2f
        /*004a*/ 	.short	(.L_17 - .L_16)
	.align		4
.L_16:
        /*004c*/ 	.word	index@(_Z16s2hStoreResiduleiiPfiP6__halfiS1_i)
        /*0050*/ 	.word	0x0000000e


	//----- nvinfo : EIATTR_FRAME_SIZE
	.align		4
.L_17:
        /*0054*/ 	.byte	0x04, 0x11
        /*0056*/ 	.short	(.L_19 - .L_18)
	.align		4
.L_18:
        /*0058*/ 	.word	index@(_Z16s2hStoreResiduleiiPfiP6__halfiS1_i)
        /*005c*/ 	.word	0x00000000


	//----- nvinfo : EIATTR_REGCOUNT
	.align		4
.L_19:
        /*0060*/ 	.byte	0x04, 0x2f
        /*0062*/ 	.short	(.L_21 - .L_20)
	.align		4
.L_20:
        /*0064*/ 	.word	index@(_Z16s2hStoreResiduleiiPfiP6__halfiS_i)
        /*0068*/ 	.word	0x0000000e


	//----- nvinfo : EIATTR_FRAME_SIZE
	.align		4
.L_21:
        /*006c*/ 	.byte	0x04, 0x11
        /*006e*/ 	.short	(.L_23 - .L_22)
	.align		4
.L_22:
        /*0070*/ 	.word	index@(_Z16s2hStoreResiduleiiPfiP6__halfiS_i)
        /*0074*/ 	.word	0x00000000


	//----- nvinfo : EIATTR_REGCOUNT
	.align		4
.L_23:
        /*0078*/ 	.byte	0x04, 0x2f
        /*007a*/ 	.short	(.L_25 - .L_24)
	.align		4
.L_24:
        /*007c*/ 	.word	index@(_Z20s2hStoreResiduleZoomiiPfiP6__halfiS1_if)
        /*0080*/ 	.word	0x00000013


	//----- nvinfo : EIATTR_FRAME_SIZE
	.align		4
.L_25:
        /*0084*/ 	.byte	0x04, 0x11
        /*0086*/ 	.short	(.L_27 - .L_26)
	.align		4
.L_26:
        /*0088*/ 	.word	index@($__internal_0_$__cuda_sm3x_div_rn_noftz_f32_slowpath)
        /*008c*/ 	.word	0x00000000


	//----- nvinfo : EIATTR_FRAME_SIZE
	.align		4
.L_27:
        /*0090*/ 	.byte	0x04, 0x11
        /*0092*/ 	.short	(.L_29 - .L_28)
	.align		4
.L_28:
        /*0094*/ 	.word	index@(_Z20s2hStoreResiduleZoomiiPfiP6__halfiS1_if)
        /*0098*/ 	.word	0x00000000


	//----- nvinfo : EIATTR_REGCOUNT
	.align		4
.L_29:
        /*009c*/ 	.byte	0x04, 0x2f
        /*009e*/ 	.short	(.L_31 - .L_30)
	.align		4
.L_30:
        /*00a0*/ 	.word	index@(_Z8zoomBackiiPfif)
        /*00a4*/ 	.word	0x00000008


	//----- nvinfo : EIATTR_FRAME_SIZE
	.align		4
.L_31:
        /*00a8*/ 	.byte	0x04, 0x11
        /*00aa*/ 	.short	(.L_33 - .L_32)
	.align		4
.L_32:
        /*00ac*/ 	.word	index@(_Z8zoomBackiiPfif)
        /*00b0*/ 	.word	0x00000000


	//----- nvinfo : EIATTR_REGCOUNT
	.align		4
.L_33:
        /*00b4*/ 	.byte	0x04, 0x2f
        /*00b6*/ 	.short	(.L_35 - .L_34)
	.align		4
.L_34:
        /*00b8*/ 	.word	index@(_Z10zoomDeviceiiPfif)
        /*00bc*/ 	.word	0x00000008


	//----- nvinfo : EIATTR_FRAME_SIZE
	.align		4
.L_35:
        /*00c0*/ 	.byte	0x04, 0x11
        /*00c2*/ 	.short	(.L_37 - .L_36)
	.align		4
.L_36:
        /*00c4*/ 	.word	index@(_Z10zoomDeviceiiPfif)
        /*00c8*/ 	.word	0x00000000


	//----- nvinfo : EIATTR_REGCOUNT
	.align		4
.L_37:
        /*00cc*/ 	.byte	0x04, 0x2f
        /*00ce*/ 	.short	(.L_39 - .L_38)
	.align		4
.L_38:
        /*00d0*/ 	.word	index@(_Z8myslacpyiiPfiS_i)
        /*00d4*/ 	.word	0x0000000a


	//----- nvinfo : EIATTR_FRAME_SIZE
	.align		4
.L_39:
        /*00d8*/ 	.byte	0x04, 0x11
        /*00da*/ 	.short	(.L_41 - .L_40)
	.align		4
.L_40:
        /*00dc*/ 	.word	index@(_Z8myslacpyiiPfiS_i)
        /*00e0*/ 	.word	0x00000000


	//----- nvinfo : EIATTR_REGCOUNT
	.align		4
.L_41:
        /*00e4*/ 	.byte	0x04, 0x2f
        /*00e6*/ 	.short	(.L_43 - .L_42)
	.align		4
.L_42:
        /*00e8*/ 	.word	index@(_Z8myslacpyiiPdiS_i)
        /*00ec*/ 	.word	0x0000000a


	//----- nvinfo : EIATTR_FRAME_SIZE
	.align		4
.L_43:
        /*00f0*/ 	.byte	0x04, 0x11
        /*00f2*/ 	.short	(.L_45 - .L_44)
	.align		4
.L_44:
        /*00f4*/ 	.word	index@(_Z8myslacpyiiPdiS_i)
        /*00f8*/ 	.word	0x00000000


	//----- nvinfo : EIATTR_REGCOUNT
	.align		4
.L_45:
        /*00fc*/ 	.byte	0x04, 0x2f
        /*00fe*/ 	.short	(.L_47 - .L_46)
	.align		4
.L_46:
        /*0100*/ 	.word	index@(_Z9clear_triciiPfi)
        /*0104*/ 	.word	0x00000018


	//----- nvinfo : EIATTR_FRAME_SIZE
	.align		4
.L_47:
        /*0108*/ 	.byte	0x04, 0x11
        /*010a*/ 	.short	(.L_49 - .L_48)
	.align		4
.L_48:
        /*010c*/ 	.word	index@(_Z9clear_triciiPfi)
        /*0110*/ 	.word	0x00000008


	//----- nvinfo : EIATTR_MIN_STACK_SIZE
	.align		4
.L_49:
        /*0114*/ 	.byte	0x04, 0x12
        /*0116*/ 	.short	(.L_51 - .L_50)
	.align		4
.L_50:
        /*0118*/ 	.word	index@(_Z9clear_triciiPfi)
        /*011c*/ 	.word	0x00000008


	//----- nvinfo : EIATTR_MIN_STACK_SIZE
	.align		4
.L_51:
        /*0120*/ 	.byte	0x04, 0x12
        /*0122*/ 	.short	(.L_53 - .L_52)
	.align		4
.L_52:
        /*0124*/ 	.word	index@(_Z8myslacpyiiPdiS_i)
        /*0128*/ 	.word	0x00000000


	//----- nvinfo : EIATTR_MIN_STACK_SIZE
	.align		4
.L_53:
        /*012c*/ 	.byte	0x04, 0x12
        /*012e*/ 	.short	(.L_55 - .L_54)
	.align		4
.L_54:
        /*0130*/ 	.word	index@(_Z8myslacpyiiPfiS_i)
        /*0134*/ 	.word	0x00000000


	//----- nvinfo : EIATTR_MIN_STACK_SIZE
	.align		4
.L_55:
        /*0138*/ 	.byte	0x04, 0x12
        /*013a*/ 	.short	(.L_57 - .L_56)
	.align		4
.L_56:
        /*013c*/ 	.word	index@(_Z10zoomDeviceiiPfif)
        /*0140*/ 	.word	0x00000000


	//----- nvinfo : EIATTR_MIN_STACK_SIZE
	.align		4
.L_57:
        /*0144*/ 	.byte	0x04, 0x12
        /*0146*/ 	.short	(.L_59 - .L_58)
	.align		4
.L_58:
        /*0148*/ 	.word	index@(_Z8zoomBackiiPfif)
        /*014c*/ 	.word	0x00000000


	//----- nvinfo : EIATTR_MIN_STACK_SIZE
	.align		4
.L_59:
        /*0150*/ 	.byte	0x04, 0x12
        /*0152*/ 	.short	(.L_61 - .L_60)
	.align		4
.L_60:
        /*0154*/ 	.word	index@(_Z20s2hStoreResiduleZoomiiPfiP6__halfiS1_if)
        /*0158*/ 	.word	0x00000000


	//----- nvinfo : EIATTR_MIN_STACK_SIZE
	.align		4
.L_61:
        /*015c*/ 	.byte	0x04, 0x12
        /*015e*/ 	.short	(.L_63 - .L_62)
	.align		4
.L_62:
        /*0160*/ 	.word	index@(_Z16s2hStoreResiduleiiPfiP6__halfiS_i)
        /*0164*/ 	.word	0x00000000


	//----- nvinfo : EIATTR_MIN_STACK_SIZE
	.align		4
.L_63:
        /*0168*/ 	.byte	0x04, 0x12
        /*016a*/ 	.short	(.L_65 - .L_64)
	.align		4
.L_64:
        /*016c*/ 	.word	index@(_Z16s2hStoreResiduleiiPfiP6__halfiS1_i)
        /*0170*/ 	.word	0x00000000


	//----- nvinfo : EIATTR_MIN_STACK_SIZE
	.align		4
.L_65:
        /*0174*/ 	.byte	0x04, 0x12
        /*0176*/ 	.short	(.L_67 - .L_66)
	.align		4
.L_66:
        /*0178*/ 	.word	index@(_Z3h2siiP6__halfiPfi)
        /*017c*/ 	.word	0x00000000


	//----- nvinfo : EIATTR_MIN_STACK_SIZE
	.align		4
.L_67:
        /*0180*/ 	.byte	0x04, 0x12
        /*0182*/ 	.short	(.L_69 - .L_68)
	.align		4
.L_68:
        /*0184*/ 	.word	index@(_Z3s2hiiPfiP6__halfi)
        /*0188*/ 	.word	0x00000000


	//----- nvinfo : EIATTR_MIN_STACK_SIZE
	.align		4
.L_69:
        /*018c*/ 	.byte	0x04, 0x12
        /*018e*/ 	.short	(.L_71 - .L_70)
	.align		4
.L_70:
        /*0190*/ 	.word	index@(_Z3s2diiPfiPdi)
        /*0194*/ 	.word	0x00000000
.L_71:


//--------------------- .nv.compat                --------------------------
	.section	.nv.compat,"",@"SHT_CUDA_COMPAT_INFO"
	.align	4
        /*0000*/ 	.byte	0x02, 0x09, 0x00, 0x00, 0x02, 0x02, 0x01, 0x00, 0x02, 0x05, 0x05, 0x00, 0x03, 0x07, 0x01, 0x01
        /*0010*/ 	.byte	0x02, 0x03, 0x00, 0x00, 0x02, 0x06, 0x01, 0x00, 0x04, 0x0b, 0x08, 0x00, 0x01, 0x00, 0x00, 0x00
        /*0020*/ 	.byte	0x00, 0x00, 0x00, 0x00


//--------------------- .nv.info._Z9clear_triciiPfi --------------------------
	.section	.nv.info._Z9clear_triciiPfi,"",@"SHT_CUDA_INFO"
	.sectionflags	@""
	.align	4


	//----- nvinfo : EIATTR_CUDA_API_VERSION
	.align		4
        /*0000*/ 	.byte	0x04, 0x37
        /*0002*/ 	.short	(.L_73 - .L_72)
.L_72:
        /*0004*/ 	.word	0x00000082


	//----- nvinfo : EIATTR_KPARAM_INFO
	.align		4
.L_73:
        /*0008*/ 	.byte	0x04, 0x17
        /*000a*/ 	.short	(.L_75 - .L_74)
.L_74:
        /*000c*/ 	.word	0x00000000
        /*0010*/ 	.short	0x0004
        /*0012*/ 	.short	0x0018
        /*0014*/ 	.byte	0x00, 0xf0, 0x11, 0x00


	//----- nvinfo : EIATTR_KPARAM_INFO
	.align		4
.L_75:
        /*0018*/ 	.byte	0x04, 0x17
        /*001a*/ 	.short	(.L_77 - .L_76)
.L_76:
        /*001c*/ 	.word	0x00000000
        /*0020*/ 	.short	0x0003
        /*0022*/ 	.short	0x0010
        /*0024*/ 	.byte	0x00, 0xf5, 0x21, 0x00


	//----- nvinfo : EIATTR_KPARAM_INFO
	.align		4
.L_77:
        /*0028*/ 	.byte	0x04, 0x17
        /*002a*/ 	.short	(.L_79 - .L_78)
.L_78:
        /*002c*/ 	.word	0x00000000
        /*0030*/ 	.short	0x0002
        /*0032*/ 	.short	0x0008
        /*0034*/ 	.byte	0x00, 0xf0, 0x11, 0x00


	//----- nvinfo : EIATTR_KPARAM_INFO
	.align		4
.L_79:
        /*0038*/ 	.byte	0x04, 0x17
        /*003a*/ 	.short	(.L_81 - .L_80)
.L_80:
        /*003c*/ 	.word	0x00000000
        /*0040*/ 	.short	0x0001
        /*0042*/ 	.short	0x0004
        /*0044*/ 	.byte	0x00, 0xf0, 0x11, 0x00


	//----- nvinfo : EIATTR_KPARAM_INFO
	.align		4
.L_81:
        /*0048*/ 	.byte	0x04, 0x17
        /*004a*/ 	.short	(.L_83 - .L_82)
.L_82:
        /*004c*/ 	.word	0x00000000
        /*0050*/ 	.short	0x0000
        /*0052*/ 	.short	0x0000
        /*0054*/ 	.byte	0x00, 0xf0, 0x05, 0x00


	//----- nvinfo : EIATTR_SPARSE_MMA_MASK
	.align		4
.L_83:
        /*0058*/ 	.byte	0x03, 0x50
        /*005a*/ 	.short	0x0000


	//----- nvinfo : EIATTR_MAXREG_COUNT
	.align		4
        /*005c*/ 	.byte	0x03, 0x1b
        /*005e*/ 	.short	0x00ff


	//----- nvinfo : EIATTR_EXTERNS
	.align		4
        /*0060*/ 	.byte	0x04, 0x0f
        /*0062*/ 	.short	(.L_85 - .L_84)


	//   ....[0]....
	.align		4
.L_84:
        /*0064*/ 	.word	index@(vprintf)


	//   ....[1]....
	.align		4
        /*0068*/ 	.word	index@(__assertfail)


	//----- nvinfo : EIATTR_MERCURY_ISA_VERSION
	.align		4
.L_85:
        /*006c*/ 	.byte	0x03, 0x5f
        /*006e*/ 	.short	0x0101


	//----- nvinfo : EIATTR_VRC_CTA_INIT_COUNT
	.align		4
        /*0070*/ 	.byte	0x02, 0x4a
	.zero		1
	.zero		1


	//----- nvinfo : EIATTR_SYSCALL_OFFSETS
	.align		4
        /*0074*/ 	.byte	0x04, 0x46
        /*0076*/ 	.short	(.L_87 - .L_86)


	//   ....[0]....
.L_86:
        /*0078*/ 	.word	0x00000270


	//   ....[1]....
        /*007c*/ 	.word	0x00000370


	//----- nvinfo : EIATTR_EXIT_INSTR_OFFSETS
	.align		4
.L_87:
        /*0080*/ 	.byte	0x04, 0x1c
        /*0082*/ 	.short	(.L_89 - .L_88)


	//   ....[0]....
.L_88:
        /*0084*/ 	.word	0x00000120


	//   ....[1]....
        /*0088*/ 	.word	0x00000180


	//   ....[2]....
        /*008c*/ 	.word	0x000001f0


	//   ....[3]....
        /*0090*/ 	.word	0x00000380


	//----- nvinfo : EIATTR_CRS_STACK_SIZE
	.align		4
.L_89:
        /*0094*/ 	.byte	0x04, 0x1e
        /*0096*/ 	.short	(.L_91 - .L_90)
.L_90:
        /*0098*/ 	.word	0x00000000


	//----- nvinfo : EIATTR_CBANK_PARAM_SIZE
	.align		4
.L_91:
        /*009c*/ 	.byte	0x03, 0x19
        /*009e*/ 	.short	0x001c


	//----- nvinfo : EIATTR_PARAM_CBANK
	.align		4
        /*00a0*/ 	.byte	0x04, 0x0a
        /*00a2*/ 	.short	(.L_93 - .L_92)
	.align		4
.L_92:
        /*00a4*/ 	.word	index@(.nv.constant0._Z9clear_triciiPfi)
        /*00a8*/ 	.short	0x0380
        /*00aa*/ 	.short	0x001c


	//----- nvinfo : EIATTR_SW_WAR
	.align		4
.L_93:
        /*00ac*/ 	.byte	0x04, 0x36
        /*00ae*/ 	.short	(.L_95 - .L_94)
.L_94:
        /*00b0*/ 	.word	0x00000008
.L_95:


//--------------------- .nv.info._Z8myslacpyiiPdiS_i --------------------------
	.section	.nv.info._Z8myslacpyiiPdiS_i,"",@"SHT_CUDA_INFO"
	.sectionflags	@""
	.align	4


	//----- nvinfo : EIATTR_CUDA_API_VERSION
	.align		4
        /*0000*/ 	.byte	0x04, 0x37
        /*0002*/ 	.short	(.L_97 - .L_96)
.L_96:
        /*0004*/ 	.word	0x00000082


	//----- nvinfo : EIATTR_KPARAM_INFO
	.align		4
.L_97:
        /*0008*/ 	.byte	0x04, 0x17
        /*000a*/ 	.short	(.L_99 - .L_98)
.L_98:
        /*000c*/ 	.word	0x00000000
        /*0010*/ 	.short	0x0005
        /*0012*/ 	.short	0x0020
        /*0014*/ 	.byte	0x00, 0xf0, 0x11, 0x00


	//----- nvinfo : EIATTR_KPARAM_INFO
	.align		4
.L_99:
        /*0018*/ 	.byte	0x04, 0x17
        /*001a*/ 	.short	(.L_101 - .L_100)
.L_100:
        /*001c*/ 	.word	0x00000000
        /*0020*/ 	.short	0x0004
        /*0022*/ 	.short	0x0018
        /*0024*/ 	.byte	0x00, 0xf5, 0x21, 0x00


	//----- nvinfo : EIATTR_KPARAM_INFO
	.align		4
.L_101:
        /*0028*/ 	.byte	0x04, 0x17
        /*002a*/ 	.short	(.L_103 - .L_102)
.L_102:
        /*002c*/ 	.word	0x00000000
        /*0030*/ 	.short	0x0003
        /*0032*/ 	.short	0x0010
        /*0034*/ 	.byte	0x00, 0xf0, 0x11, 0x00


	//----- nvinfo : EIATTR_KPARAM_INFO
	.align		4
.L_103:
        /*0038*/ 	.byte	0x04, 0x17
        /*003a*/ 	.short	(.L_105 - .L_104)
.L_104:
        /*003c*/ 	.word	0x00000000
        /*0040*/ 	.short	0x0002
        /*0042*/ 	.short	0x0008
        /*0044*/ 	.byte	0x00, 0xf5, 0x21, 0x00


	//----- nvinfo : EIATTR_KPARAM_INFO
	.align		4
.L_105:
        /*0048*/ 	.byte	0x04, 0x17
        /*004a*/ 	.short	(.L_107 - .L_106)
.L_106:
        /*004c*/ 	.word	0x00000000
        /*0050*/ 	.short	0x0001
        /*0052*/ 	.short	0x0004
        /*0054*/ 	.byte	0x00, 0xf0, 0x11, 0x00


	//----- nvinfo : EIATTR_KPARAM_INFO
	.align		4
.L_107:
        /*0058*/ 	.byte	0x04, 0x17
        /*005a*/ 	.short	(.L_109 - .L_108)
.L_108:
        /*005c*/ 	.word	0x00000000
        /*0060*/ 	.short	0x0000
        /*0062*/ 	.short	0x0000
        /*0064*/ 	.byte	0x00, 0xf0, 0x11, 0x00


	//----- nvinfo : EIATTR_SPARSE_MMA_MASK
	.align		4
.L_109:
        /*0068*/ 	.byte	0x03, 0x50
        /*006a*/ 	.short	0x0000


	//----- nvinfo : EIATTR_MAXREG_COUNT
	.align		4
        /*006c*/ 	.byte	0x03, 0x1b
        /*006e*/ 	.short	0x00ff


	//----- nvinfo : EIATTR_MERCURY_ISA_VERSION
	.align		4
        /*0070*/ 	.byte	0x03, 0x5f
        /*0072*/ 	.short	0x0101


	//----- nvinfo : EIATTR_VRC_CTA_INIT_COUNT
	.align		4
        /*0074*/ 	.byte	0x02, 0x4a
	.zero		1
	.zero		1


	//----- nvinfo : EIATTR_EXIT_INSTR_OFFSETS
	.align		4
        /*0078*/ 	.byte	0x04, 0x1c
        /*007a*/ 	.short	(.L_111 - .L_110)


	//   ....[0]....
.L_110:
        /*007c*/ 	.word	0x000000c0


	//   ....[1]....
        /*0080*/ 	.word	0x00000180


	//----- nvinfo : EIATTR_CBANK_PARAM_SIZE
	.align		4
.L_111:
        /*0084*/ 	.byte	0x03, 0x19
        /*0086*/ 	.short	0x0024


	//----- nvinfo : EIATTR_PARAM_CBANK
	.align		4
        /*0088*/ 	.byte	0x04, 0x0a
        /*008a*/ 	.short	(.L_113 - .L_112)
	.align		4
.L_112:
        /*008c*/ 	.word	index@(.nv.constant0._Z8myslacpyiiPdiS_i)
        /*0090*/ 	.short	0x0380
        /*0092*/ 	.short	0x0024


	//----- nvinfo : EIATTR_SW_WAR
	.align		4
.L_113:
        /*0094*/ 	.byte	0x04, 0x36
        /*0096*/ 	.short	(.L_115 - .L_114)
.L_114:
        /*0098*/ 	.word	0x00000008
.L_115:


//--------------------- .nv.info._Z8myslacpyiiPfiS_i --------------------------
	.section	.nv.info._Z8myslacpyiiPfiS_i,"",@"SHT_CUDA_INFO"
	.sectionflags	@""
	.align	4


	//----- nvinfo : EIATTR_CUDA_API_VERSION
	.align		4
        /*0000*/ 	.byte	0x04, 0x37
        /*0002*/ 	.short	(.L_117 - .L_116)
.L_116:
        /*0004*/ 	.word	0x00000082


	//----- nvinfo : EIATTR_KPARAM_INFO
	.align		4
.L_117:
        /*0008*/ 	.byte	0x04, 0x17
        /*000a*/ 	.short	(.L_119 - .L_118)
.L_118:
        /*000c*/ 	.word	0x00000000
        /*0010*/ 	.short	0x0005
        /*0012*/ 	.short	0x0020
        /*0014*/ 	.byte	0x00, 0xf0, 0x11, 0x00


	//----- nvinfo : EIATTR_KPARAM_INFO
	.align		4
.L_119:
        /*0018*/ 	.byte	0x04, 0x17
        /*001a*/ 	.short	(.L_121 - .L_120)
.L_120:
        /*001c*/ 	.word	0x00000000
        /*0020*/ 	.short	0x0004
        /*0022*/ 	.short	0x0018
        /*0024*/ 	.byte	0x00, 0xf5, 0x21, 0x00


	//----- nvinfo : EIATTR_KPARAM_INFO
	.align		4
.L_121:
        /*0028*/ 	.byte	0x04, 0x17
        /*002a*/ 	.short	(.L_123 - .L_122)
.L_122:
        /*002c*/ 	.word	0x00000000
        /*0030*/ 	.short	0x0003
        /*0032*/ 	.short	0x0010
        /*0034*/ 	.byte	0x00, 0xf0, 0x11, 0x00


	//----- nvinfo : EIATTR_KPARAM_INFO
	.align		4
.L_123:
        /*0038*/ 	.byte	0x04, 0x17
        /*003a*/ 	.short	(.L_125 - .L_124)
.L_124:
        /*003c*/ 	.word	0x00000000
        /*0040*/ 	.short	0x0002
        /*0042*/ 	.short	0x0008
        /*0044*/ 	.byte	0x00, 0xf5, 0x21, 0x00


	//----- nvinfo : EIATTR_KPARAM_INFO
	.align		4
.L_125:
        /*0048*/ 	.byte	0x04, 0x17
        /*004a*/ 	.short	(.L_127 - .L_126)
.L_126:
        /*004c*/ 	.word	0x00000000
        /*0050*/ 	.short	0x0001
        /*0052*/ 	.short	0x0004
        /*0054*/ 	.byte	0x00, 0xf0, 0x11, 0x00


	//----- nvinfo : EIATTR_KPARAM_INFO
	.align		4
.L_127:
        /*0058*/ 	.byte	0x04, 0x17
        /*005a*/ 	.short	(.L_129 - .L_128)
.L_128:
        /*005c*/ 	.word	0x00000000
        /*0060*/ 	.short	0x0000
        /*0062*/ 	.short	0x0000
        /*0064*/ 	.byte	0x00, 0xf0, 0x11, 0x00


	//----- nvinfo : EIATTR_SPARSE_MMA_MASK
	.align		4
.L_129:
        /*0068*/ 	.byte	0x03, 0x50
        /*006a*/ 	.short	0x0000


	//----- nvinfo : EIATTR_MAXREG_COUNT
	.align		4
        /*006c*/ 	.byte	0x03, 0x1b
        /*006e*/ 	.short	0x00ff


	//----- nvinfo : EIATTR_MERCURY_ISA_VERSION
	.align		4
        /*0070*/ 	.byte	0x03, 0x5f
        /*0072*/ 	.short	0x0101


	//----- nvinfo : EIATTR_VRC_CTA_INIT_COUNT
	.align		4
        /*0074*/ 	.byte	0x02, 0x4a
	.zero		1
	.zero		1


	//----- nvinfo : EIATTR_EXIT_INSTR_OFFSETS
	.align		4
        /*0078*/ 	.byte	0x04, 0x1c
        /*007a*/ 	.short	(.L_131 - .L_130)


	//   ....[0]....
.L_130:
        /*007c*/ 	.word	0x000000c0


	//   ....[1]....
        /*0080*/ 	.word	0x00000180


	//----- nvinfo : EIATTR_CBANK_PARAM_SIZE
	.align		4
.L_131:
        /*0084*/ 	.byte	0x03, 0x19
        /*0086*/ 	.short	0x0024


	//----- nvinfo : EIATTR_PARAM_CBANK
	.align		4
        /*0088*/ 	.byte	0x04, 0x0a
        /*008a*/ 	.short	(.L_133 - .L_132)
	.align		4
.L_132:
        /*008c*/ 	.word	index@(.nv.constant0._Z8myslacpyiiPfiS_i)
        /*0090*/ 	.short	0x0380
        /*0092*/ 	.short	0x0024


	//----- nvinfo : EIATTR_SW_WAR
	.align		4
.L_133:
        /*0094*/ 	.byte	0x04, 0x36
        /*0096*/ 	.short	(.L_135 - .L_134)
.L_134:
        /*0098*/ 	.word	0x00000008
.L_135:


//--------------------- .nv.info._Z10zoomDeviceiiPfif --------------------------
	.section	.nv.info._Z10zoomDeviceiiPfif,"",@"SHT_CUDA_INFO"
	.sectionflags	@""
	.align	4


	//----- nvinfo : EIATTR_CUDA_API_VERSION
	.align		4
        /*0000*/ 	.byte	0x04, 0x37
        /*0002*/ 	.short	(.L_137 - .L_136)
.L_136:
        /*0004*/ 	.word	0x00000082


	//----- nvinfo : EIATTR_KPARAM_INFO
	.align		4
.L_137:
        /*0008*/ 	.byte	0x04, 0x17
        /*000a*/ 	.short	(.L_139 - .L_138)
.L_138:
        /*000c*/ 	.word	0x00000000
        /*0010*/ 	.short	0x0004
        /*0012*/ 	.short	0x0014
        /*0014*/ 	.byte	0x00, 0xf0, 0x11, 0x00


	//----- nvinfo : EIATTR_KPARAM_INFO
	.align		4
.L_139:
        /*0018*/ 	.byte	0x04, 0x17
        /*001a*/ 	.short	(.L_141 - .L_140)
.L_140:
        /*001c*/ 	.word	0x00000000
        /*0020*/ 	.short	0x0003
        /*0022*/ 	.short	0x0010
        /*0024*/ 	.byte	0x00, 0xf0, 0x11, 0x00


	//----- nvinfo : EIATTR_KPARAM_INFO
	.align		4
.L_141:
        /*0028*/ 	.byte	0x04, 0x17
        /*002a*/ 	.short	(.L_143 - .L_142)
.L_142:
        /*002c*/ 	.word	0x00000000
        /*0030*/ 	.short	0x0002
        /*0032*/ 	.short	0x0008
        /*0034*/ 	.byte	0x00, 0xf5, 0x21, 0x00


	//----- nvinfo : EIATTR_KPARAM_INFO
	.align		4
.L_143:
        /*0038*/ 	.byte	0x04, 0x17
        /*003a*/ 	.short	(.L_145 - .L_144)
.L_144:
        /*003c*/ 	.word	0x00000000
        /*0040*/ 	.short	0x0001
        /*0042*/ 	.short	0x0004
        /*0044*/ 	.byte	0x00, 0xf0, 0x11, 0x00


	//----- nvinfo : EIATTR_KPARAM_INFO
	.align		4
.L_145:
        /*0048*/ 	.byte	0x04, 0x17
        /*004a*/ 	.short	(.L_147 - .L_146)
.L_146:
        /*004c*/ 	.word	0x00000000
        /*0050*/ 	.short	0x0000
        /*0052*/ 	.short	0x0000
        /*0054*/ 	.byte	0x00, 0xf0, 0x11, 0x00


	//----- nvinfo : EIATTR_SPARSE_MMA_MASK
	.align		4
.L_147:
        /*0058*/ 	.byte	0x03, 0x50
        /*005a*/ 	.short	0x0000


	//----- nvinfo : EIATTR_MAXREG_COUNT
	.align		4
        /*005c*/ 	.byte	0x03, 0x1b
        /*005e*/ 	.short	0x00ff


	//----- nvinfo : EIATTR_MERCURY_ISA_VERSION
	.align		4
        /*0060*/ 	.byte	0x03, 0x5f
        /*0062*/ 	.short	0x0101


	//----- nvinfo : EIATTR_VRC_CTA_INIT_COUNT
	.align		4
        /*0064*/ 	.byte	0x02, 0x4a
	.zero		1
	.zero		1


	//----- nvinfo : EIATTR_EXIT_INSTR_OFFSETS
	.align		4
        /*0068*/ 	.byte	0x04, 0x1c
        /*006a*/ 	.short	(.L_149 - .L_148)


	//   ....[0]....
.L_148:
        /*006c*/ 	.word	0x000000c0


	//   ....[1]....
        /*0070*/ 	.word	0x00000150


	//----- nvinfo : EIATTR_CBANK_PARAM_SIZE
	.align		4
.L_149:
        /*0074*/ 	.byte	0x03, 0x19
        /*0076*/ 	.short	0x0018


	//----- nvinfo : EIATTR_PARAM_CBANK
	.align		4
        /*0078*/ 	.byte	0x04, 0x0a
        /*007a*/ 	.short	(.L_151 - .L_150)
	.align		4
.L_150:
        /*007c*/ 	.word	index@(.nv.constant0._Z10zoomDeviceiiPfif)
        /*0080*/ 	.short	0x0380
        /*0082*/ 	.short	0x0018


	//----- nvinfo : EIATTR_SW_WAR
	.align		4
.L_151:
        /*0084*/ 	.byte	0x04, 0x36
        /*0086*/ 	.short	(.L_153 - .L_152)
.L_152:
        /*0088*/ 	.word	0x00000008
.L_153:


//--------------------- .nv.info._Z8zoomBackiiPfif --------------------------
	.section	.nv.info._Z8zoomBackiiPfif,"",@"SHT_CUDA_INFO"
	.sectionflags	@""
	.align	4


	//----- nvinfo : EIATTR_CUDA_API_VERSION
	.align		4
        /*0000*/ 	.byte	0x04, 0x37
        /*0002*/ 	.short	(.L_155 - .L_154)
.L_154:
        /*0004*/ 	.word	0x00000082


	//----- nvinfo : EIATTR_KPARAM_INFO
	.align		4
.L_155:
        /*0008*/ 	.byte	0x04, 0x17
        /*000a*/ 	.short	(.L_157 - .L_156)
.L_156:
        /*000c*/ 	.word	0x00000000
        /*0010*/ 	.short	0x0004
        /*0012*/ 	.short	0x0014
        /*0014*/ 	.byte	0x00, 0xf0, 0x11, 0x00


	//----- nvinfo : EIATTR_KPARAM_INFO
	.align		4
.L_157:
        /*0018*/ 	.byte	0x04, 0x17
        /*001a*/ 	.short	(.L_159 - .L_158)
.L_158:
        /*001c*/ 	.word	0x00000000
        /*0020*/ 	.short	0x0003
        /*0022*/ 	.short	0x0010
        /*0024*/ 	.byte	0x00, 0xf0, 0x11, 0x00


	//----- nvinfo : EIATTR_KPARAM_INFO
	.align		4
.L_159:
        /*0028*/ 	.byte	0x04, 0x17
        /*002a*/ 	.short	(.L_161 - .L_160)
.L_160:
        /*002c*/ 	.word	0x00000000
        /*0030*/ 	.short	0x0002
        /*0032*/ 	.short	0x0008
        /*0034*/ 	.byte	0x00, 0xf5, 0x21, 0x00


	//----- nvinfo : EIATTR_KPARAM_INFO
	.align		4
.L_161:
        /*0038*/ 	.byte	0x04, 0x17
        /*003a*/ 	.short	(.L_163 - .L_162)
.L_162:
        /*003c*/ 	.word	0x00000000
        /*0040*/ 	.short	0x0001
        /*0042*/ 	.short	0x0004
        /*0044*/ 	.byte	0x00, 0xf0, 0x11, 0x00


	//----- nvinfo : EIATTR_KPARAM_INFO
	.align		4
.L_163:
        /*0048*/ 	.byte	0x04, 0x17
        /*004a*/ 	.short	(.L_165 - .L_164)
.L_164:
        /*004c*/ 	.word	0x00000000
        /*0050*/ 	.short	0x0000
        /*0052*/ 	.short	0x0000
        /*0054*/ 	.byte	0x00, 0xf0, 0x11, 0x00


	//----- nvinfo : EIATTR_SPARSE_MMA_MASK
	.align		4
.L_165:
        /*0058*/ 	.byte	0x03, 0x50
        /*005a*/ 	.short	0x0000


	//----- nvinfo : EIATTR_MAXREG_COUNT
	.align		4
        /*005c*/ 	.byte	0x03, 0x1b
        /*005e*/ 	.short	0x00ff


	//----- nvinfo : EIATTR_MERCURY_ISA_VERSION
	.align		4
        /*0060*/ 	.byte	0x03, 0x5f
        /*0062*/ 	.short	0x0101


	//----- nvinfo : EIATTR_VRC_CTA_INIT_COUNT
	.align		4
        /*0064*/ 	.byte	0x02, 0x4a
	.zero		1
	.zero		1


	//----- nvinfo : EIATTR_EXIT_INSTR_OFFSETS
	.align		4
        /*0068*/ 	.byte	0x04, 0x1c
        /*006a*/ 	.short	(.L_167 - .L_166)


	//   ....[0]....
.L_166:
        /*006c*/ 	.word	0x000000c0


	//   ....[1]....
        /*0070*/ 	.word	0x00000150


	//----- nvinfo : EIATTR_CBANK_PARAM_SIZE
	.align		4
.L_167:
        /*0074*/ 	.byte	0x03, 0x19
        /*0076*/ 	.short	0x0018


	//----- nvinfo : EIATTR_PARAM_CBANK
	.align		4
        /*0078*/ 	.byte	0x04, 0x0a
        /*007a*/ 	.short	(.L_169 - .L_168)
	.align		4
.L_168:
        /*007c*/ 	.word	index@(.nv.constant0._Z8zoomBackiiPfif)
        /*0080*/ 	.short	0x0380
        /*0082*/ 	.short	0x0018


	//----- nvinfo : EIATTR_SW_WAR
	.align		4
.L_169:
        /*0084*/ 	.byte	0x04, 0x36
        /*0086*/ 	.short	(.L_171 - .L_170)
.L_170:
        /*0088*/ 	.word	0x00000008
.L_171:


//--------------------- .nv.info._Z20s2hStoreResiduleZoomiiPfiP6__halfiS1_if --------------------------
	.section	.nv.info._Z20s2hStoreResiduleZoomiiPfiP6__halfiS1_if,"",@"SHT_CUDA_INFO"
	.sectionflags	@""
	.align	4


	//----- nvinfo : EIATTR_CUDA_API_VERSION
	.align		4
        /*0000*/ 	.byte	0x04, 0x37
        /*0002*/ 	.short	(.L_173 - .L_172)
.L_172:
        /*0004*/ 	.word	0x00000082


	//----- nvinfo : EIATTR_KPARAM_INFO
	.align		4
.L_173:
        /*0008*/ 	.byte	0x04, 0x17
        /*000a*/ 	.short	(.L_175 - .L_174)
.L_174:
        /*000c*/ 	.word	0x00000000
        /*0010*/ 	.short	0x0008
        /*0012*/ 	.short	0x0034
        /*0014*/ 	.byte	0x00, 0xf0, 0x11, 0x00


	//----- nvinfo : EIATTR_KPARAM_INFO
	.align		4
.L_175:
        /*0018*/ 	.byte	0x04, 0x17
        /*001a*/ 	.short	(.L_177 - .L_176)
.L_176:
        /*001c*/ 	.word	0x00000000
        /*0020*/ 	.short	0x0007
        /*0022*/ 	.short	0x0030
        /*0024*/ 	.byte	0x00, 0xf0, 0x11, 0x00


	//----- nvinfo : EIATTR_KPARAM_INFO
	.align		4
.L_177:
        /*0028*/ 	.byte	0x04, 0x17
        /*002a*/ 	.short	(.L_179 - .L_178)
.L_178:
        /*002c*/ 	.word	0x00000000
        /*0030*/ 	.short	0x0006
        /*0032*/ 	.short	0x0028
        /*0034*/ 	.byte	0x00, 0xf5, 0x21, 0x00


	//----- nvinfo : EIATTR_KPARAM_INFO
	.align		4
.L_179:
        /*0038*/ 	.byte	0x04, 0x17
        /*003a*/ 	.short	(.L_181 - .L_180)
.L_180:
        /*003c*/ 	.word	0x00000000
        /*0040*/ 	.short	0x0005
        /*0042*/ 	.short	0x0020
        /*0044*/ 	.byte	0x00, 0xf0, 0x11, 0x00


	//----- nvinfo : EIATTR_KPARAM_INFO
	.align		4
.L_181:
        /*0048*/ 	.byte	0x04, 0x17
        /*004a*/ 	.short	(.L_183 - .L_182)
.L_182:
        /*004c*/ 	.word	0x00000000
        /*0050*/ 	.short	0x0004
        /*0052*/ 	.short	0x0018
        /*0054*/ 	.byte	0x00, 0xf5, 0x21, 0x00


	//----- nvinfo : EIATTR_KPARAM_INFO
	.align		4
.L_183:
        /*0058*/ 	.byte	0x04, 0x17
        /*005a*/ 	.short	(.L_185 - .L_184)
.L_184:
        /*005c*/ 	.word	0x00000000
        /*0060*/ 	.short	0x0003
        /*0062*/ 	.short	0x0010
        /*0064*/ 	.byte	0x00, 0xf0, 0x11, 0x00


	//----- nvinfo : EIATTR_KPARAM_INFO
	.align		4
.L_185:
        /*0068*/ 	.byte	0x04, 0x17
        /*006a*/ 	.short	(.L_187 - .L_186)
.L_186:
        /*006c*/ 	.word	0x00000000
        /*0070*/ 	.short	0x0002
        /*0072*/ 	.short	0x0008
        /*0074*/ 	.byte	0x00, 0xf5, 0x21, 0x00


	//----- nvinfo : EIATTR_KPARAM_INFO
	.align		4
.L_187:
        /*0078*/ 	.byte	0x04, 0x17
        /*007a*/ 	.short	(.L_189 - .L_188)
.L_188:
        /*007c*/ 	.word	0x00000000
        /*0080*/ 	.short	0x0001
        /*0082*/ 	.short	0x0004
        /*0084*/ 	.byte	0x00, 0xf0, 0x11, 0x00


	//----- nvinfo : EIATTR_KPARAM_INFO
	.align		4
.L_189:
        /*0088*/ 	.byte	0x04, 0x17
        /*008a*/ 	.short	(.L_191 - .L_190)
.L_190:
        /*008c*/ 	.word	0x00000000
        /*0090*/ 	.short	0x0000
        /*0092*/ 	.short	0x0000
        /*0094*/ 	.byte	0x00, 0xf0, 0x11, 0x00


	//----- nvinfo : EIATTR_SPARSE_MMA_MASK
	.align		4
.L_191:
        /*0098*/ 	.byte	0x03, 0x50
        /*009a*/ 	.short	0x0000


	//----- nvinfo : EIATTR_MAXREG_COUNT
	.align		4
        /*009c*/ 	.byte	0x03, 0x1b
        /*009e*/ 	.short	0x00ff


	//----- nvinfo : EIATTR_MERCURY_ISA_VERSION
	.align		4
        /*00a0*/ 	.byte	0x03, 0x5f
        /*00a2*/ 	.short	0x0101


	//----- nvinfo : EIATTR_VRC_CTA_INIT_COUNT
	.align		4
        /*00a4*/ 	.byte	0x02, 0x4a
	.zero		1
	.zero		1


	//----- nvinfo : EIATTR_EXIT_INSTR_OFFSETS
	.align		4
        /*00a8*/ 	.byte	0x04, 0x1c
        /*00aa*/ 	.short	(.L_193 - .L_192)


	//   ....[0]....
.L_192:
        /*00ac*/ 	.word	0x000000c0


	//   ....[1]....
        /*00b0*/ 	.word	0x000003d0


	//----- nvinfo : EIATTR_CRS_STACK_SIZE
	.align		4
.L_193:
        /*00b4*/ 	.byte	0x04, 0x1e
        /*00b6*/ 	.short	(.L_195 - .L_194)
.L_194:
        /*00b8*/ 	.word	0x00000000


	//----- nvinfo : EIATTR_CBANK_PARAM_SIZE
	.align		4
.L_195:
        /*00bc*/ 	.byte	0x03, 0x19
        /*00be*/ 	.short	0x0038


	//----- nvinfo : EIATTR_PARAM_CBANK
	.align		4
        /*00c0*/ 	.byte	0x04, 0x0a
        /*00c2*/ 	.short	(.L_197 - .L_196)
	.align		4
.L_196:
        /*00c4*/ 	.word	index@(.nv.constant0._Z20s2hStoreResiduleZoomiiPfiP6__halfiS1_if)
        /*00c8*/ 	.short	0x0380
        /*00ca*/ 	.short	0x0038


	//----- nvinfo : EIATTR_SW_WAR
	.align		4
.L_197:
        /*00cc*/ 	.byte	0x04, 0x36
        /*00ce*/ 	.short	(.L_199 - .L_198)
.L_198:
        /*00d0*/ 	.word	0x00000008
.L_199:


//--------------------- .nv.info._Z16s2hStoreResiduleiiPfiP6__halfiS_i --------------------------
	.section	.nv.info._Z16s2hStoreResiduleiiPfiP6__halfiS_i,"",@"SHT_CUDA_INFO"
	.sectionflags	@""
	.align	4


	//----- nvinfo : EIATTR_CUDA_API_VERSION
	.align		4
        /*0000*/ 	.byte	0x04, 0x37
        /*0002*/ 	.short	(.L_201 - .L_200)
.L_200:
        /*0004*/ 	.word	0x00000082


	//----- nvinfo : EIATTR_KPARAM_INFO
	.align		4
.L_201:
        /*0008*/ 	.byte	0x04, 0x17
        /*000a*/ 	.short	(.L_203 - .L_202)
.L_202:
        /*000c*/ 	.word	0x00000000
        /*0010*/ 	.short	0x0007
        /*0012*/ 	.short	0x0030
        /*0014*/ 	.byte	0x00, 0xf0, 0x11, 0x00


	//----- nvinfo : EIATTR_KPARAM_INFO
	.align		4
.L_203:
        /*0018*/ 	.byte	0x04, 0x17
        /*001a*/ 	.short	(.L_205 - .L_204)
.L_204:
        /*001c*/ 	.word	0x00000000
        /*0020*/ 	.short	0x0006
        /*0022*/ 	.short	0x0028
        /*0024*/ 	.byte	0x00, 0xf5, 0x21, 0x00


	//----- nvinfo : EIATTR_KPARAM_INFO
	.align		4
.L_205:
        /*0028*/ 	.byte	0x04, 0x17
        /*002a*/ 	.short	(.L_207 - .L_206)
.L_206:
        /*002c*/ 	.word	0x00000000
        /*0030*/ 	.short	0x0005
        /*0032*/ 	.short	0x0020
        /*0034*/ 	.byte	0x00, 0xf0, 0x11, 0x00


	//----- nvinfo : EIATTR_KPARAM_INFO
	.align		4
.L_207:
        /*0038*/ 	.byte	0x04, 0x17
        /*003a*/ 	.short	(.L_209 - .L_208)
.L_208:
        /*003c*/ 	.word	0x00000000
        /*0040*/ 	.short	0x0004
        /*0042*/ 	.short	0x0018
        /*0044*/ 	.byte	0x00, 0xf5, 0x21, 0x00


	//----- nvinfo : EIATTR_KPARAM_INFO
	.align		4
.L_209:
        /*0048*/ 	.byte	0x04, 0x17
        /*004a*/ 	.short	(.L_211 - .L_210)
.L_210:
        /*004c*/ 	.word	0x00000000
        /*0050*/ 	.short	0x0003
        /*0052*/ 	.short	0x0010
        /*0054*/ 	.byte	0x00, 0xf0, 0x11, 0x00


	//----- nvinfo : EIATTR_KPARAM_INFO
	.align		4
.L_211:
        /*0058*/ 	.byte	0x04, 0x17
        /*005a*/ 	.short	(.L_213 - .L_212)
.L_212:
        /*005c*/ 	.word	0x00000000
        /*0060*/ 	.short	0x0002
        /*0062*/ 	.short	0x0008
        /*0064*/ 	.byte	0x00, 0xf5, 0x21, 0x00


	//----- nvinfo : EIATTR_KPARAM_INFO
	.align		4
.L_213:
        /*0068*/ 	.byte	0x04, 0x17
        /*006a*/ 	.short	(.L_215 - .L_214)
.L_214:
        /*006c*/ 	.word	0x00000000
        /*0070*/ 	.short	0x0001
        /*0072*/ 	.short	0x0004
        /*0074*/ 	.byte	0x00, 0xf0, 0x11, 0x00


	//----- nvinfo : EIATTR_KPARAM_INFO
	.align		4
.L_215:
        /*0078*/ 	.byte	0x04, 0x17
        /*007a*/ 	.short	(.L_217 - .L_216)
.L_216:
        /*007c*/ 	.word	0x00000000
        /*0080*/ 	.short	0x0000
        /*0082*/ 	.short	0x0000
        /*0084*/ 	.byte	0x00, 0xf0, 0x11, 0x00


	//----- nvinfo : EIATTR_SPARSE_MMA_MASK
	.align		4
.L_217:
        /*0088*/ 	.byte	0x03, 0x50
        /*008a*/ 	.short	0x0000


	//----- nvinfo : EIATTR_MAXREG_COUNT
	.align		4
        /*008c*/ 	.byte	0x03, 0x1b
        /*008e*/ 	.short	0x00ff


	//----- nvinfo : EIATTR_MERCURY_ISA_VERSION
	.align		4
        /*0090*/ 	.byte	0x03, 0x5f
        /*0092*/ 	.short	0x0101


	//----- nvinfo : EIATTR_VRC_CTA_INIT_COUNT
	.align		4
        /*0094*/ 	.byte	0x02, 0x4a
	.zero		1
	.zero		1


	//----- nvinfo : EIATTR_EXIT_INSTR_OFFSETS
	.align		4
        /*0098*/ 	.byte	0x04, 0x1c
        /*009a*/ 	.short	(.L_219 - .L_218)


	//   ....[0]....
.L_218:
        /*009c*/ 	.word	0x000000c0


	//   ....[1]....
        /*00a0*/ 	.word	0x000001f0


	//----- nvinfo : EIATTR_CBANK_PARAM_SIZE
	.align		4
.L_219:
        /*00a4*/ 	.byte	0x03, 0x19
        /*00a6*/ 	.short	0x0034


	//----- nvinfo : EIATTR_PARAM_CBANK
	.align		4
        /*00a8*/ 	.byte	0x04, 0x0a
        /*00aa*/ 	.short	(.L_221 - .L_220)
	.align		4
.L_220:
        /*00ac*/ 	.word	index@(.nv.constant0._Z16s2hStoreResiduleiiPfiP6__halfiS_i)
        /*00b0*/ 	.short	0x0380
        /*00b2*/ 	.short	0x0034


	//----- nvinfo : EIATTR_SW_WAR
	.align		4
.L_221:
        /*00b4*/ 	.byte	0x04, 0x36
        /*00b6*/ 	.short	(.L_223 - .L_222)
.L_222:
        /*00b8*/ 	.word	0x00000008
.L_223:


//--------------------- .nv.info._Z16s2hStoreResiduleiiPfiP6__halfiS1_i --------------------------
	.section	.nv.info._Z16s2hStoreResiduleiiPfiP6__halfiS1_i,"",@"SHT_CUDA_INFO"
	.sectionflags	@""
	.align	4


	//----- nvinfo : EIATTR_CUDA_API_VERSION
	.align		4
        /*0000*/ 	.byte	0x04, 0x37
        /*0002*/ 	.short	(.L_225 - .L_224)
.L_224:
        /*0004*/ 	.word	0x00000082


	//----- nvinfo : EIATTR_KPARAM_INFO
	.align		4
.L_225:
        /*0008*/ 	.byte	0x04, 0x17
        /*000a*/ 	.short	(.L_227 - .L_226)
.L_226:
        /*000c*/ 	.word	0x00000000
        /*0010*/ 	.short	0x0007
        /*0012*/ 	.short	0x0030
        /*0014*/ 	.byte	0x00, 0xf0, 0x11, 0x00


	//----- nvinfo : EIATTR_KPARAM_INFO
	.align		4
.L_227:
        /*0018*/ 	.byte	0x04, 0x17
        /*001a*/ 	.short	(.L_229 - .L_228)
.L_228:
        /*001c*/ 	.word	0x00000000
        /*0020*/ 	.short	0x0006
        /*0022*/ 	.short	0x0028
        /*0024*/ 	.byte	0x00, 0xf5, 0x21, 0x00


	//----- nvinfo : EIATTR_KPARAM_INFO
	.align		4
.L_229:
        /*0028*/ 	.byte	0x04, 0x17
        /*002a*/ 	.short	(.L_231 - .L_230)
.L_230:
        /*002c*/ 	.word	0x00000000
        /*0030*/ 	.short	0x0005
        /*0032*/ 	.short	0x0020
        /*0034*/ 	.byte	0x00, 0xf0, 0x11, 0x00


	//----- nvinfo : EIATTR_KPARAM_INFO
	.align		4
.L_231:
        /*0038*/ 	.byte	0x04, 0x17
        /*003a*/ 	.short	(.L_233 - .L_232)
.L_232:
        /*003c*/ 	.word	0x00000000
        /*0040*/ 	.short	0x0004
        /*0042*/ 	.short	0x0018
        /*0044*/ 	.byte	0x00, 0xf5, 0x21, 0x00


	//----- nvinfo : EIATTR_KPARAM_INFO
	.align		4
.L_233:
        /*0048*/ 	.byte	0x04, 0x17
        /*004a*/ 	.short	(.L_235 - .L_234)
.L_234:
        /*004c*/ 	.word	0x00000000
        /*0050*/ 	.short	0x0003
        /*0052*/ 	.short	0x0010
        /*0054*/ 	.byte	0x00, 0xf0, 0x11, 0x00


	//----- nvinfo : EIATTR_KPARAM_INFO
	.align		4
.L_235:
        /*0058*/ 	.byte	0x04, 0x17
        /*005a*/ 	.short	(.L_237 - .L_236)
.L_236:
        /*005c*/ 	.word	0x00000000
        /*0060*/ 	.short	0x0002
        /*0062*/ 	.short	0x0008
        /*0064*/ 	.byte	0x00, 0xf5, 0x21, 0x00


	//----- nvinfo : EIATTR_KPARAM_INFO
	.align		4
.L_237:
        /*0068*/ 	.byte	0x04, 0x17
        /*006a*/ 	.short	(.L_239 - .L_238)
.L_238:
        /*006c*/ 	.word	0x00000000
        /*0070*/ 	.short	0x0001
        /*0072*/ 	.short	0x0004
        /*0074*/ 	.byte	0x00, 0xf0, 0x11, 0x00


	//----- nvinfo : EIATTR_KPARAM_INFO
	.align		4
.L_239:
        /*0078*/ 	.byte	0x04, 0x17
        /*007a*/ 	.short	(.L_241 - .L_240)
.L_240:
        /*007c*/ 	.word	0x00000000
        /*0080*/ 	.short	0x0000
        /*0082*/ 	.short	0x0000
        /*0084*/ 	.byte	0x00, 0xf0, 0x11, 0x00


	//----- nvinfo : EIATTR_SPARSE_MMA_MASK
	.align		4
.L_241:
        /*0088*/ 	.byte	0x03, 0x50
        /*008a*/ 	.short	0x0000


	//----- nvinfo : EIATTR_MAXREG_COUNT
	.align		4
        /*008c*/ 	.byte	0x03, 0x1b
        /*008e*/ 	.short	0x00ff


	//----- nvinfo : EIATTR_MERCURY_ISA_VERSION
	.align		4
        /*0090*/ 	.byte	0x03, 0x5f
        /*0092*/ 	.short	0x0101


	//----- nvinfo : EIATTR_VRC_CTA_INIT_COUNT
	.align		4
        /*0094*/ 	.byte	0x02, 0x4a
	.zero		1
	.zero		1


	//----- nvinfo : EIATTR_EXIT_INSTR_OFFSETS
	.align		4
        /*0098*/ 	.byte	0x04, 0x1c
        /*009a*/ 	.short	(.L_243 - .L_242)


	//   ....[0]....
.L_242:
        /*009c*/ 	.word	0x000000c0


	//   ....[1]....
        /*00a0*/ 	.word	0x00000200


	//----- nvinfo : EIATTR_CBANK_PARAM_SIZE
	.align		4
.L_243:
        /*00a4*/ 	.byte	0x03, 0x19
        /*00a6*/ 	.short	0x0034


	//----- nvinfo : EIATTR_PARAM_CBANK
	.align		4
        /*00a8*/ 	.byte	0x04, 0x0a
        /*00aa*/ 	.short	(.L_245 - .L_244)
	.align		4
.L_244:
        /*00ac*/ 	.word	index@(.nv.constant0._Z16s2hStoreResiduleiiPfiP6__halfiS1_i)
        /*00b0*/ 	.short	0x0380
        /*00b2*/ 	.short	0x0034


	//----- nvinfo : EIATTR_SW_WAR
	.align		4
.L_245:
        /*00b4*/ 	.byte	0x04, 0x36
        /*00b6*/ 	.short	(.L_247 - .L_246)
.L_246:
        /*00b8*/ 	.word	0x00000008
.L_247:


//--------------------- .nv.info._Z3h2siiP6__halfiPfi --------------------------
	.section	.nv.info._Z3h2siiP6__halfiPfi,"",@"SHT_CUDA_INFO"
	.sectionflags	@""
	.align	4


	//----- nvinfo : EIATTR_CUDA_API_VERSION
	.align		4
        /*0000*/ 	.byte	0x04, 0x37
        /*0002*/ 	.short	(.L_249 - .L_248)
.L_248:
        /*0004*/ 	.word	0x00000082


	//----- nvinfo : EIATTR_KPARAM_INFO
	.align		4
.L_249:
        /*0008*/ 	.byte	0x04, 0x17
        /*000a*/ 	.short	(.L_251 - .L_250)
.L_250:
        /*000c*/ 	.word	0x00000000
        /*0010*/ 	.short	0x0005
        /*0012*/ 	.short	0x0020
        /*0014*/ 	.byte	0x00, 0xf0, 0x11, 0x00


	//----- nvinfo : EIATTR_KPARAM_INFO
	.align		4
.L_251:
        /*0018*/ 	.byte	0x04, 0x17
        /*001a*/ 	.short	(.L_253 - .L_252)
.L_252:
        /*001c*/ 	.word	0x00000000
        /*0020*/ 	.short	0x0004
        /*0022*/ 	.short	0x0018
        /*0024*/ 	.byte	0x00, 0xf5, 0x21, 0x00


	//----- nvinfo : EIATTR_KPARAM_INFO
	.align		4
.L_253:
        /*0028*/ 	.byte	0x04, 0x17
        /*002a*/ 	.short	(.L_255 - .L_254)
.L_254:
        /*002c*/ 	.word	0x00000000
        /*0030*/ 	.short	0x0003
        /*0032*/ 	.short	0x0010
        /*0034*/ 	.byte	0x00, 0xf0, 0x11, 0x00


	//----- nvinfo : EIATTR_KPARAM_INFO
	.align		4
.L_255:
        /*0038*/ 	.byte	0x04, 0x17
        /*003a*/ 	.short	(.L_257 - .L_256)
.L_256:
        /*003c*/ 	.word	0x00000000
        /*0040*/ 	.short	0x0002
        /*0042*/ 	.short	0x0008
        /*0044*/ 	.byte	0x00, 0xf5, 0x21, 0x00


	//----- nvinfo : EIATTR_KPARAM_INFO
	.align		4
.L_257:
        /*0048*/ 	.byte	0x04, 0x17
        /*004a*/ 	.short	(.L_259 - .L_258)
.L_258:
        /*004c*/ 	.word	0x00000000
        /*0050*/ 	.short	0x0001
        /*0052*/ 	.short	0x0004
        /*0054*/ 	.byte	0x00, 0xf0, 0x11, 0x00


	//----- nvinfo : EIATTR_KPARAM_INFO
	.align		4
.L_259:
        /*0058*/ 	.byte	0x04, 0x17
        /*005a*/ 	.short	(.L_261 - .L_260)
.L_260:
        /*005c*/ 	.word	0x00000000
        /*0060*/ 	.short	0x0000
        /*0062*/ 	.short	0x0000
        /*0064*/ 	.byte	0x00, 0xf0, 0x11, 0x00


	//----- nvinfo : EIATTR_SPARSE_MMA_MASK
	.align		4
.L_261:
        /*0068*/ 	.byte	0x03, 0x50
        /*006a*/ 	.short	0x0000


	//----- nvinfo : EIATTR_MAXREG_COUNT
	.align		4
        /*006c*/ 	.byte	0x03, 0x1b
        /*006e*/ 	.short	0x00ff


	//----- nvinfo : EIATTR_MERCURY_ISA_VERSION
	.align		4
        /*0070*/ 	.byte	0x03, 0x5f
        /*0072*/ 	.short	0x0101


	//----- nvinfo : EIATTR_VRC_CTA_INIT_COUNT
	.align		4
        /*0074*/ 	.byte	0x02, 0x4a
	.zero		1
	.zero		1


	//----- nvinfo : EIATTR_EXIT_INSTR_OFFSETS
	.align		4
        /*0078*/ 	.byte	0x04, 0x1c
        /*007a*/ 	.short	(.L_263 - .L_262)


	//   ....[0]....
.L_262:
        /*007c*/ 	.word	0x000000c0


	//   ....[1]....
        /*0080*/ 	.word	0x00000190


	//----- nvinfo : EIATTR_CBANK_PARAM_SIZE
	.align		4
.L_263:
        /*0084*/ 	.byte	0x03, 0x19
        /*0086*/ 	.short	0x0024


	//----- nvinfo : EIATTR_PARAM_CBANK
	.align		4
        /*0088*/ 	.byte	0x04, 0x0a
        /*008a*/ 	.short	(.L_265 - .L_264)
	.align		4
.L_264:
        /*008c*/ 	.word	index@(.nv.constant0._Z3h2siiP6__halfiPfi)
        /*0090*/ 	.short	0x0380
        /*0092*/ 	.short	0x0024


	//----- nvinfo : EIATTR_SW_WAR
	.align		4
.L_265:
        /*0094*/ 	.byte	0x04, 0x36
        /*0096*/ 	.short	(.L_267 - .L_266)
.L_266:
        /*0098*/ 	.word	0x00000008
.L_267:


//--------------------- .nv.info._Z3s2hiiPfiP6__halfi --------------------------
	.section	.nv.info._Z3s2hiiPfiP6__halfi,"",@"SHT_CUDA_INFO"
	.sectionflags	@""
	.align	4


	//----- nvinfo : EIATTR_CUDA_API_VERSION
	.align		4
        /*0000*/ 	.byte	0x04, 0x37
        /*0002*/ 	.short	(.L_269 - .L_268)
.L_268:
        /*0004*/ 	.word	0x00000082


	//----- nvinfo : EIATTR_KPARAM_INFO
	.align		4
.L_269:
        /*0008*/ 	.byte	0x04, 0x17
        /*000a*/ 	.short	(.L_271 - .L_270)
.L_270:
        /*000c*/ 	.word	0x00000000
        /*0010*/ 	.short	0x0005
        /*0012*/ 	.short	0x0020
        /*0014*/ 	.byte	0x00, 0xf0, 0x11, 0x00


	//----- nvinfo : EIATTR_KPARAM_INFO
	.align		4
.L_271:
        /*0018*/ 	.byte	0x04, 0x17
        /*001a*/ 	.short	(.L_273 - .L_272)
.L_272:
        /*001c*/ 	.word	0x00000000
        /*0020*/ 	.short	0x0004
        /*0022*/ 	.short	0x0018
        /*0024*/ 	.byte	0x00, 0xf5, 0x21, 0x00


	//----- nvinfo : EIATTR_KPARAM_INFO
	.align		4
.L_273:
        /*0028*/ 	.byte	0x04, 0x17
        /*002a*/ 	.short	(.L_275 - .L_274)
.L_274:
        /*002c*/ 	.word	0x00000000
        /*0030*/ 	.short	0x0003
        /*0032*/ 	.short	0x0010
        /*0034*/ 	.byte	0x00, 0xf0, 0x11, 0x00


	//----- nvinfo : EIATTR_KPARAM_INFO
	.align		4
.L_275:
        /*0038*/ 	.byte	0x04, 0x17
        /*003a*/ 	.short	(.L_277 - .L_276)
.L_276:
        /*003c*/ 	.word	0x00000000
        /*0040*/ 	.short	0x0002
        /*0042*/ 	.short	0x0008
        /*0044*/ 	.byte	0x00, 0xf5, 0x21, 0x00


	//----- nvinfo : EIATTR_KPARAM_INFO
	.align		4
.L_277:
        /*0048*/ 	.byte	0x04, 0x17
        /*004a*/ 	.short	(.L_279 - .L_278)
.L_278:
        /*004c*/ 	.word	0x00000000
        /*0050*/ 	.short	0x0001
        /*0052*/ 	.short	0x0004
        /*0054*/ 	.byte	0x00, 0xf0, 0x11, 0x00


	//----- nvinfo : EIATTR_KPARAM_INFO
	.align		4
.L_279:
        /*0058*/ 	.byte	0x04, 0x17
        /*005a*/ 	.short	(.L_281 - .L_280)
.L_280:
        /*005c*/ 	.word	0x00000000
        /*0060*/ 	.short	0x0000
        /*0062*/ 	.short	0x0000
        /*0064*/ 	.byte	0x00, 0xf0, 0x11, 0x00


	//----- nvinfo : EIATTR_SPARSE_MMA_MASK
	.align		4
.L_281:
        /*0068*/ 	.byte	0x03, 0x50
        /*006a*/ 	.short	0x0000


	//----- nvinfo : EIATTR_MAXREG_COUNT
	.align		4
        /*006c*/ 	.byte	0x03, 0x1b
        /*006e*/ 	.short	0x00ff


	//----- nvinfo : EIATTR_MERCURY_ISA_VERSION
	.align		4
        /*0070*/ 	.byte	0x03, 0x5f
        /*0072*/ 	.short	0x0101


	//----- nvinfo : EIATTR_VRC_CTA_INIT_COUNT
	.align		4
        /*0074*/ 	.byte	0x02, 0x4a
	.zero		1
	.zero		1


	//----- nvinfo : EIATTR_EXIT_INSTR_OFFSETS
	.align		4
        /*0078*/ 	.byte	0x04, 0x1c
        /*007a*/ 	.short	(.L_283 - .L_282)


	//   ....[0]....
.L_282:
        /*007c*/ 	.word	0x000000c0


	//   ....[1]....
        /*0080*/ 	.word	0x00000190


	//----- nvinfo : EIATTR_CBANK_PARAM_SIZE
	.align		4
.L_283:
        /*0084*/ 	.byte	0x03, 0x19
        /*0086*/ 	.short	0x0024


	//----- nvinfo : EIATTR_PARAM_CBANK
	.align		4
        /*0088*/ 	.byte	0x04, 0x0a
        /*008a*/ 	.short	(.L_285 - .L_284)
	.align		4
.L_284:
        /*008c*/ 	.word	index@(.nv.constant0._Z3s2hiiPfiP6__halfi)
        /*0090*/ 	.short	0x0380
        /*0092*/ 	.short	0x0024


	//----- nvinfo : EIATTR_SW_WAR
	.align		4
.L_285:
        /*0094*/ 	.byte	0x04, 0x36
        /*0096*/ 	.short	(.L_287 - .L_286)
.L_286:
        /*0098*/ 	.word	0x00000008
.L_287:


//--------------------- .nv.info._Z3s2diiPfiPdi   --------------------------
	.section	.nv.info._Z3s2diiPfiPdi,"",@"SHT_CUDA_INFO"
	.sectionflags	@""
	.align	4


	//----- nvinfo : EIATTR_CUDA_API_VERSION
	.align		4
        /*0000*/ 	.byte	0x04, 0x37
        /*0002*/ 	.short	(.L_289 - .L_288)
.L_288:
        /*0004*/ 	.word	0x00000082


	//----- nvinfo : EIATTR_KPARAM_INFO
	.align		4
.L_289:
        /*0008*/ 	.byte	0x04, 0x17
        /*000a*/ 	.short	(.L_291 - .L_290)
.L_290:
        /*000c*/ 	.word	0x00000000
        /*0010*/ 	.short	0x0005
        /*0012*/ 	.short	0x0020
        /*0014*/ 	.byte	0x00, 0xf0, 0x11, 0x00


	//----- nvinfo : EIATTR_KPARAM_INFO
	.align		4
.L_291:
        /*0018*/ 	.byte	0x04, 0x17
        /*001a*/ 	.short	(.L_293 - .L_292)
.L_292:
        /*001c*/ 	.word	0x00000000
        /*0020*/ 	.short	0x0004
        /*0022*/ 	.short	0x0018
        /*0024*/ 	.byte	0x00, 0xf5, 0x21, 0x00


	//----- nvinfo : EIATTR_KPARAM_INFO
	.align		4
.L_293:
        /*0028*/ 	.byte	0x04, 0x17
        /*002a*/ 	.short	(.L_295 - .L_294)
.L_294:
        /*002c*/ 	.word	0x00000000
        /*0030*/ 	.short	0x0003
        /*0032*/ 	.short	0x0010
        /*0034*/ 	.byte	0x00, 0xf0, 0x11, 0x00


	//----- nvinfo : EIATTR_KPARAM_INFO
	.align		4
.L_295:
        /*0038*/ 	.byte	0x04, 0x17
        /*003a*/ 	.short	(.L_297 - .L_296)
.L_296:
        /*003c*/ 	.word	0x00000000
        /*0040*/ 	.short	0x0002
        /*0042*/ 	.short	0x0008
        /*0044*/ 	.byte	0x00, 0xf5, 0x21, 0x00


	//----- nvinfo : EIATTR_KPARAM_INFO
	.align		4
.L_297:
        /*0048*/ 	.byte	0x04, 0x17
        /*004a*/ 	.short	(.L_299 - .L_298)
.L_298:
        /*004c*/ 	.word	0x00000000
        /*0050*/ 	.short	0x0001
        /*0052*/ 	.short	0x0004
        /*0054*/ 	.byte	0x00, 0xf0, 0x11, 0x00


	//----- nvinfo : EIATTR_KPARAM_INFO
	.align		4
.L_299:
        /*0058*/ 	.byte	0x04, 0x17
        /*005a*/ 	.short	(.L_301 - .L_300)
.L_300:
        /*005c*/ 	.word	0x00000000
        /*0060*/ 	.short	0x0000
        /*0062*/ 	.short	0x0000
        /*0064*/ 	.byte	0x00, 0xf0, 0x11, 0x00


	//----- nvinfo : EIATTR_SPARSE_MMA_MASK
	.align		4
.L_301:
        /*0068*/ 	.byte	0x03, 0x50
        /*006a*/ 	.short	0x0000


	//----- nvinfo : EIATTR_MAXREG_COUNT
	.align		4
        /*006c*/ 	.byte	0x03, 0x1b
        /*006e*/ 	.short	0x00ff


	//----- nvinfo : EIATTR_MERCURY_ISA_VERSION
	.align		4
        /*0070*/ 	.byte	0x03, 0x5f
        /*0072*/ 	.short	0x0101


	//----- nvinfo : EIATTR_VRC_CTA_INIT_COUNT
	.align		4
        /*0074*/ 	.byte	0x02, 0x4a
	.zero		1
	.zero		1


	//----- nvinfo : EIATTR_EXIT_INSTR_OFFSETS
	.align		4
        /*0078*/ 	.byte	0x04, 0x1c
        /*007a*/ 	.short	(.L_303 - .L_302)


	//   ....[0]....
.L_302:
        /*007c*/ 	.word	0x000000c0


	//   ....[1]....
        /*0080*/ 	.word	0x00000190


	//----- nvinfo : EIATTR_CBANK_PARAM_SIZE
	.align		4
.L_303:
        /*0084*/ 	.byte	0x03, 0x19
        /*0086*/ 	.short	0x0024


	//----- nvinfo : EIATTR_PARAM_CBANK
	.align		4
        /*0088*/ 	.byte	0x04, 0x0a
        /*008a*/ 	.short	(.L_305 - .L_304)
	.align		4
.L_304:
        /*008c*/ 	.word	index@(.nv.constant0._Z3s2diiPfiPdi)
        /*0090*/ 	.short	0x0380
        /*0092*/ 	.short	0x0024


	//----- nvinfo : EIATTR_SW_WAR
	.align		4
.L_305:
        /*0094*/ 	.byte	0x04, 0x36
        /*0096*/ 	.short	(.L_307 - .L_306)
.L_306:
        /*0098*/ 	.word	0x00000008
.L_307:


//--------------------- .nv.callgraph             --------------------------
	.section	.nv.callgraph,"",@"SHT_CUDA_CALLGRAPH"
	.align	4
	.sectionentsize	8
	.align		4
        /*0000*/ 	.word	0x00000000
	.align		4
        /*0004*/ 	.word	0xffffffff
	.align		4
        /*0008*/ 	.word	index@(_Z9clear_triciiPfi)
	.align		4
        /*000c*/ 	.word	index@(__assertfail)
	.align		4
        /*0010*/ 	.word	index@(_Z9clear_triciiPfi)
	.align		4
        /*0014*/ 	.word	index@(vprintf)
	.align		4
        /*0018*/ 	.word	0x00000000
	.align		4
        /*001c*/ 	.word	0xfffffffe
	.align		4
        /*0020*/ 	.word	0x00000000
	.align		4
        /*0024*/ 	.word	0xfffffffd
	.align		4
        /*0028*/ 	.word	0x00000000
	.align		4
        /*002c*/ 	.word	0xfffffffc


//--------------------- .nv.constant4             --------------------------
	.section	.nv.constant4,"a",@progbits
	.align	8
	.align		8
.nv.constant4:
        /*0000*/ 	.dword	vprintf
	.align		8
        /*0008*/ 	.dword	__assertfail
	.align		8
        /*0010*/ 	.dword	__unnamed_1
	.align		8
        /*0018*/ 	.dword	$str
	.align		8
        /*0020*/ 	.dword	$str$1
	.align		8
        /*0028*/ 	.dword	$str$2


//--------------------- .text._Z9clear_triciiPfi  --------------------------
	.section	.text._Z9clear_triciiPfi,"ax",@progbits
	.align	128
        .global         _Z9clear_triciiPfi
        .type           _Z9clear_triciiPfi,@function
        .size           _Z9clear_triciiPfi,(.L_x_30 - _Z9clear_triciiPfi)
        .other          _Z9clear_triciiPfi,@"STO_CUDA_ENTRY STV_DEFAULT"
_Z9clear_triciiPfi:
.text._Z9clear_triciiPfi:
[----:B------:R-:W0:Y:S01]  /*0000*/  LDC R1, c[0x0][0x37c] ;  /* 0x0000df00ff017b82 */ /* 0x000e220000000800 */
[----:B------:R-:W1:Y:S01]  /*0010*/  S2R R5, SR_TID.Y ;  /* 0x0000000000057919 */ /* 0x000e620000002200 */
[----:B------:R-:W2:Y:S01]  /*0020*/  LDCU UR5, c[0x0][0x2fc] ;  /* 0x00005f80ff0577ac */ /* 0x000ea20008000800 */
[----:B0-----:R-:W-:Y:S01]  /*0030*/  VIADD R1, R1, 0xfffffff8 ;  /* 0xfffffff801017836 */ /* 0x001fe20000000000 */
[----:B------:R-:W1:Y:S01]  /*0040*/  S2R R2, SR_CTAID.Y ;  /* 0x0000000000027919 */ /* 0x000e620000002600 */
[----:B------:R-:W0:Y:S01]  /*0050*/  LDCU UR6, c[0x0][0x360] ;  /* 0x00006c00ff0677ac */ /* 0x000e220008000800 */
[----:B------:R-:W0:Y:S01]  /*0060*/  S2R R0, SR_TID.X ;  /* 0x0000000000007919 */ /* 0x000e220000002100 */
[----:B------:R-:W1:Y:S01]  /*0070*/  LDCU UR7, c[0x0][0x364] ;  /* 0x00006c80ff0777ac */ /* 0x000e620008000800 */
[----:B------:R-:W0:Y:S01]  /*0080*/  S2R R3, SR_CTAID.X ;  /* 0x0000000000037919 */ /* 0x000e220000002500 */
[----:B------:R-:W3:Y:S01]  /*0090*/  LDCU UR8, c[0x0][0x388] ;  /* 0x00007100ff0877ac */ /* 0x000ee20008000800 */
[----:B------:R-:W4:Y:S01]  /*00a0*/  LDCU UR9, c[0x0][0x384] ;  /* 0x00007080ff0977ac */ /* 0x000f220008000800 */
[----:B------:R-:W5:Y:S01]  /*00b0*/  LDCU UR4, c[0x0][0x2f8] ;  /* 0x00005f00ff0477ac */ /* 0x000f620008000800 */
[----:B-1----:R-:W-:Y:S01]  /*00c0*/  IMAD R5, R2, UR7, R5 ;  /* 0x0000000702057c24 */ /* 0x002fe2000f8e0205 */
[----:B-----5:R-:W-:-:S04]  /*00d0*/  IADD3 R6, P1, PT, R1, UR4, RZ ;  /* 0x0000000401067c10 */ /* 0x020fc8000ff3e0ff */
[----:B---3--:R-:W-:Y:S01]  /*00e0*/  ISETP.GE.AND P0, PT, R5, UR8, PT ;  /* 0x0000000805007c0c */ /* 0x008fe2000bf06270 */
[----:B0-----:R-:W-:Y:S02]  /*00f0*/  IMAD R0, R3, UR6, R0 ;  /* 0x0000000603007c24 */ /* 0x001fe4000f8e0200 */
[----:B--2---:R-:W-:-:S03]  /*0100*/  IMAD.X R7, RZ, RZ, UR5, P1 ;  /* 0x00000005ff077e24 */ /* 0x004fc600088e06ff */
[----:B----4-:R-:W-:-:S13]  /*0110*/  ISETP.GE.OR P0, PT, R0, UR9, P0 ;  /* 0x0000000900007c0c */ /* 0x010fda0008706670 */
[----:B------:R-:W-:Y:S05]  /*0120*/  @P0 EXIT ;  /* 0x000000000000094d */ /* 0x000fea0003800000 */
[----:B------:R-:W0:Y:S02]  /*0130*/  LDC.U8 R2, c[0x0][0x380] ;  /* 0x0000e000ff027b82 */ /* 0x000e240000000000 */
[----:B0-----:R-:W-:-:S04]  /*0140*/  PRMT R8, R2, 0x8880, RZ ;  /* 0x0000888002087816 */ /* 0x001fc800000000ff */
[----:B------:R-:W-:-:S13]  /*0150*/  ISETP.NE.AND P0, PT, R8, 0x6c, PT ;  /* 0x0000006c0800780c */ /* 0x000fda0003f05270 */
[----:B------:R-:W-:Y:S05]  /*0160*/  @P0 BRA `(.L_x_0) ;  /* 0x0000000000240947 */ /* 0x000fea0003800000 */
[----:B------:R-:W-:-:S13]  /*0170*/  ISETP.GT.AND P0, PT, R0, R5, PT ;  /* 0x000000050000720c */ /* 0x000fda0003f04270 */
[----:B------:R-:W-:Y:S05]  /*0180*/  @!P0 EXIT ;  /* 0x000000000000894d */ /* 0x000fea0003800000 */
[----:B------:R-:W0:Y:S01]  /*0190*/  LDC.64 R2, c[0x0][0x390] ;  /* 0x0000e400ff027b82 */ /* 0x000e220000000a00 */
[----:B------:R-:W1:Y:S01]  /*01a0*/  LDCU UR6, c[0x0][0x398] ;  /* 0x00007300ff0677ac */ /* 0x000e620008000800 */
[----:B------:R-:W2:Y:S01]  /*01b0*/  LDCU.64 UR4, c[0x0][0x358] ;  /* 0x00006b00ff0477ac */ /* 0x000ea20008000a00 */
[----:B-1----:R-:W-:-:S04]  /*01c0*/  IMAD R5, R5, UR6, R0 ;  /* 0x0000000605057c24 */ /* 0x002fc8000f8e0200 */
[----:B0-----:R-:W-:-:S05]  /*01d0*/  IMAD.WIDE R2, R5, 0x4, R2 ;  /* 0x0000000405027825 */ /* 0x001fca00078e0202 */
[----:B--2---:R-:W-:Y:S01]  /*01e0*/  STG.E desc[UR4][R2.64], RZ ;  /* 0x000000ff02007986 */ /* 0x004fe2000c101904 */
[----:B------:R-:W-:Y:S05]  /*01f0*/  EXIT ;  /* 0x000000000000794d */ /* 0x000fea0003800000 */
.L_x_0:
[----:B------:R-:W-:Y:S01]  /*0200*/  MOV R0, 0x0 ;  /* 0x0000000000007802 */ /* 0x000fe20000000f00 */
[----:B------:R0:W-:Y:S01]  /*0210*/  STL [R1], R8 ;  /* 0x0000000801007387 */ /* 0x0001e20000100800 */
[----:B------:R-:W1:Y:S02]  /*0220*/  LDCU.64 UR4, c[0x4][0x18] ;  /* 0x01000300ff0477ac */ /* 0x000e640008000a00 */
[----:B------:R0:W2:Y:S01]  /*0230*/  LDC.64 R2, c[0x4][R0] ;  /* 0x0100000000027b82 */ /* 0x0000a20000000a00 */
[----:B-1----:R-:W-:Y:S01]  /*0240*/  MOV R4, UR4 ;  /* 0x0000000400047c02 */ /* 0x002fe20008000f00 */
[----:B0-----:R-:W-:-:S07]  /*0250*/  IMAD.U32 R5, RZ, RZ, UR5 ;  /* 0x00000005ff057e24 */ /* 0x001fce000f8e00ff */
[----:B------:R-:W-:-:S07]  /*0260*/  LEPC R20, `(.L_x_1) ;  /* 0x000000001014794e */ /* 0x000fce0000000000 */
[----:B--2---:R-:W-:Y:S05]  /*0270*/  CALL.ABS.NOINC R2 ;  /* 0x0000000002007343 */ /* 0x004fea0003c00000 */
.L_x_1:
[----:B------:R-:W-:Y:S01]  /*0280*/  MOV R0, 0x8 ;  /* 0x0000000800007802 */ /* 0x000fe20000000f00 */
[----:B------:R-:W0:Y:S01]  /*0290*/  LDCU.64 UR4, c[0x4][0x20] ;  /* 0x01000400ff0477ac */ /* 0x000e220008000a00 */
[----:B------:R-:W-:Y:S02]  /*02a0*/  HFMA2 R8, -RZ, RZ, 0, 1.1920928955078125e-05 ;  /* 0x000000c8ff087431 */ /* 0x000fe400000001ff */
[----:B------:R-:W-:Y:S01]  /*02b0*/  IMAD.MOV.U32 R12, RZ, RZ, 0x1 ;  /* 0x00000001ff0c7424 */ /* 0x000fe200078e00ff */
[----:B------:R1:W2:Y:S01]  /*02c0*/  LDC.64 R2, c[0x4][R0] ;  /* 0x0100000000027b82 */ /* 0x0002a20000000a00 */
[----:B------:R-:W3:Y:S01]  /*02d0*/  LDCU.64 UR6, c[0x4][0x28] ;  /* 0x01000500ff0677ac */ /* 0x000ee20008000a00 */
[----:B------:R-:W-:Y:S01]  /*02e0*/  MOV R13, RZ ;  /* 0x000000ff000d7202 */ /* 0x000fe20000000f00 */
[----:B------:R-:W4:Y:S01]  /*02f0*/  LDCU.64 UR8, c[0x4][0x10] ;  /* 0x01000200ff0877ac */ /* 0x000f220008000a00 */
[----:B0-----:R-:W-:Y:S01]  /*0300*/  IMAD.U32 R4, RZ, RZ, UR4 ;  /* 0x00000004ff047e24 */ /* 0x001fe2000f8e00ff */
[----:B------:R-:W-:Y:S01]  /*0310*/  MOV R5, UR5 ;  /* 0x0000000500057c02 */ /* 0x000fe20008000f00 */
[----:B---3--:R-:W-:-:S02]  /*0320*/  IMAD.U32 R6, RZ, RZ, UR6 ;  /* 0x00000006ff067e24 */ /* 0x008fc4000f8e00ff */
[----:B------:R-:W-:Y:S01]  /*0330*/  IMAD.U32 R7, RZ, RZ, UR7 ;  /* 0x00000007ff077e24 */ /* 0x000fe2000f8e00ff */
[----:B----4-:R-:W-:Y:S01]  /*0340*/  MOV R10, UR8 ;  /* 0x00000008000a7c02 */ /* 0x010fe20008000f00 */
[----:B-1----:R-:W-:-:S07]  /*0350*/  IMAD.U32 R11, RZ, RZ, UR9 ;  /* 0x00000009ff0b7e24 */ /* 0x002fce000f8e00ff */
[----:B------:R-:W-:-:S07]  /*0360*/  LEPC R20, `(.L_x_2) ;  /* 0x000000001014794e */ /* 0x000fce0000000000 */
[----:B--2---:R-:W-:Y:S05]  /*0370*/  CALL.ABS.NOINC R2 ;  /* 0x0000000002007343 */ /* 0x004fea0003c00000 */
.L_x_2:
[----:B------:R-:W-:Y:S05]  /*0380*/  EXIT ;  /* 0x000000000000794d */ /* 0x000fea0003800000 */
.L_x_3:
[----:B------:R-:W-:-:S00]  /*0390*/  BRA `(.L_x_3) ;  /* 0xfffffffc00fc7947 */ /* 0x000fc0000383ffff */
[----:B------:R-:W-:-:S00]  /*03a0*/  NOP ;  /* 0x0000000000007918 */ /* 0x000fc00000000000 */
        /* <DEDUP_REMOVED lines=13> */
.L_x_30:


//--------------------- .text._Z8myslacpyiiPdiS_i --------------------------
	.section	.text._Z8myslacpyiiPdiS_i,"ax",@progbits
	.align	128
        .global         _Z8myslacpyiiPdiS_i
        .type           _Z8myslacpyiiPdiS_i,@function
        .size           _Z8myslacpyiiPdiS_i,(.L_x_31 - _Z8myslacpyiiPdiS_i)
        .other          _Z8myslacpyiiPdiS_i,@"STO_CUDA_ENTRY STV_DEFAULT"
_Z8myslacpyiiPdiS_i:
.text._Z8myslacpyiiPdiS_i:
[----:B------:R-:W-:Y:S01]  /*0000*/  LDC R1, c[0x0][0x37c] ;  /* 0x0000df00ff017b82 */ /* 0x000fe20000000800 */
[----:B------:R-:W0:Y:S01]  /*0010*/  S2R R7, SR_TID.Y ;  /* 0x0000000000077919 */ /* 0x000e220000002200 */
[----:B------:R-:W1:Y:S01]  /*0020*/  LDCU UR4, c[0x0][0x360] ;  /* 0x00006c00ff0477ac */ /* 0x000e620008000800 */
[----:B------:R-:W0:Y:S01]  /*0030*/  S2R R2, SR_CTAID.Y ;  /* 0x0000000000027919 */ /* 0x000e220000002600 */
[----:B------:R-:W0:Y:S01]  /*0040*/  LDCU UR5, c[0x0][0x364] ;  /* 0x00006c80ff0577ac */ /* 0x000e220008000800 */
[----:B------:R-:W1:Y:S01]  /*0050*/  S2R R0, SR_TID.X ;  /* 0x0000000000007919 */ /* 0x000e620000002100 */
[----:B------:R-:W2:Y:S01]  /*0060*/  LDCU.64 UR6, c[0x0][0x380] ;  /* 0x00007000ff0677ac */ /* 0x000ea20008000a00 */
[----:B------:R-:W1:Y:S01]  /*0070*/  S2R R3, SR_CTAID.X ;  /* 0x0000000000037919 */ /* 0x000e620000002500 */
[----:B0-----:R-:W-:-:S05]  /*0080*/  IMAD R7, R2, UR5, R7 ;  /* 0x0000000502077c24 */ /* 0x001fca000f8e0207 */
[----:B--2---:R-:W-:Y:S01]  /*0090*/  ISETP.GE.AND P0, PT, R7, UR7, PT ;  /* 0x0000000707007c0c */ /* 0x004fe2000bf06270 */
[----:B-1----:R-:W-:-:S05]  /*00a0*/  IMAD R0, R3, UR4, R0 ;  /* 0x0000000403007c24 */ /* 0x002fca000f8e0200 */
[----:B------:R-:W-:-:S13]  /*00b0*/  ISETP.GE.OR P0, PT, R0, UR6, P0 ;  /* 0x0000000600007c0c */ /* 0x000fda0008706670 */
[----:B------:R-:W-:Y:S05]  /*00c0*/  @P0 EXIT ;  /* 0x000000000000094d */ /* 0x000fea0003800000 */
[----:B------:R-:W0:Y:S01]  /*00d0*/  LDC.64 R2, c[0x0][0x388] ;  /* 0x0000e200ff027b82 */ /* 0x000e220000000a00 */
[----:B------:R-:W1:Y:S01]  /*00e0*/  LDCU UR6, c[0x0][0x390] ;  /* 0x00007200ff0677ac */ /* 0x000e620008000800 */
[----:B------:R-:W2:Y:S01]  /*00f0*/  LDCU.64 UR4, c[0x0][0x358] ;  /* 0x00006b00ff0477ac */ /* 0x000ea20008000a00 */
[----:B-1----:R-:W-:Y:S01]  /*0100*/  IMAD R5, R7, UR6, R0 ;  /* 0x0000000607057c24 */ /* 0x002fe2000f8e0200 */
[----:B------:R-:W1:Y:S03]  /*0110*/  LDCU UR6, c[0x0][0x3a0] ;  /* 0x00007400ff0677ac */ /* 0x000e660008000800 */
[----:B0-----:R-:W-:Y:S02]  /*0120*/  IMAD.WIDE R2, R5, 0x8, R2 ;  /* 0x0000000805027825 */ /* 0x001fe400078e0202 */
[----:B------:R-:W0:Y:S04]  /*0130*/  LDC.64 R4, c[0x0][0x398] ;  /* 0x0000e600ff047b82 */ /* 0x000e280000000a00 */
[----:B--2---:R-:W2:Y:S01]  /*0140*/  LDG.E.64 R2, desc[UR4][R2.64] ;  /* 0x0000000402027981 */ /* 0x004ea2000c1e1b00 */
[----:B-1----:R-:W-:-:S04]  /*0150*/  IMAD R7, R7, UR6, R0 ;  /* 0x0000000607077c24 */ /* 0x002fc8000f8e0200 */
[----:B0-----:R-:W-:-:S05]  /*0160*/  IMAD.WIDE R4, R7, 0x8, R4 ;  /* 0x0000000807047825 */ /* 0x001fca00078e0204 */
[----:B--2---:R-:W-:Y:S01]  /*0170*/  STG.E.64 desc[UR4][R4.64], R2 ;  /* 0x0000000204007986 */ /* 0x004fe2000c101b04 */
[----:B------:R-:W-:Y:S05]  /*0180*/  EXIT ;  /* 0x000000000000794d */ /* 0x000fea0003800000 */
.L_x_4:
        /* <DEDUP_REMOVED lines=15> */
.L_x_31:


//--------------------- .text._Z8myslacpyiiPfiS_i --------------------------
	.section	.text._Z8myslacpyiiPfiS_i,"ax",@progbits
	.align	128
        .global         _Z8myslacpyiiPfiS_i
        .type           _Z8myslacpyiiPfiS_i,@function
        .size           _Z8myslacpyiiPfiS_i,(.L_x_32 - _Z8myslacpyiiPfiS_i)
        .other          _Z8myslacpyiiPfiS_i,@"STO_CUDA_ENTRY STV_DEFAULT"
_Z8myslacpyiiPfiS_i:
.text._Z8myslacpyiiPfiS_i:
        /* <DEDUP_REMOVED lines=20> */
[----:B--2---:R-:W2:Y:S01]  /*0140*/  LDG.E R3, desc[UR4][R2.64] ;  /* 0x0000000402037981 */ /* 0x004ea2000c1e1900 */
[----:B-1----:R-:W-:-:S04]  /*0150*/  IMAD R7, R7, UR6, R0 ;  /* 0x0000000607077c24 */ /* 0x002fc8000f8e0200 */
[----:B0-----:R-:W-:-:S05]  /*0160*/  IMAD.WIDE R4, R7, 0x4, R4 ;  /* 0x0000000407047825 */ /* 0x001fca00078e0204 */
[----:B--2---:R-:W-:Y:S01]  /*0170*/  STG.E desc[UR4][R4.64], R3 ;  /* 0x0000000304007986 */ /* 0x004fe2000c101904 */
[----:B------:R-:W-:Y:S05]  /*0180*/  EXIT ;  /* 0x000000000000794d */ /* 0x000fea0003800000 */
.L_x_5:
        /* <DEDUP_REMOVED lines=15> */
.L_x_32:


//--------------------- .text._Z10zoomDeviceiiPfif --------------------------
	.section	.text._Z10zoomDeviceiiPfif,"ax",@progbits
	.align	128
        .global         _Z10zoomDeviceiiPfif
        .type           _Z10zoomDeviceiiPfif,@function
        .size           _Z10zoomDeviceiiPfif,(.L_x_33 - _Z10zoomDeviceiiPfif)
        .other          _Z10zoomDeviceiiPfif,@"STO_CUDA_ENTRY STV_DEFAULT"
_Z10zoomDeviceiiPfif:
.text._Z10zoomDeviceiiPfif:
        /* <DEDUP_REMOVED lines=14> */
[----:B------:R-:W1:Y:S01]  /*00e0*/  LDCU.64 UR6, c[0x0][0x390] ;  /* 0x00007200ff0677ac */ /* 0x000e620008000a00 */
[----:B------:R-:W2:Y:S01]  /*00f0*/  LDCU.64 UR4, c[0x0][0x358] ;  /* 0x00006b00ff0477ac */ /* 0x000ea20008000a00 */
[----:B-1----:R-:W-:-:S04]  /*0100*/  IMAD R5, R5, UR6, R0 ;  /* 0x0000000605057c24 */ /* 0x002fc8000f8e0200 */
[----:B0-----:R-:W-:-:S05]  /*0110*/  IMAD.WIDE R2, R5, 0x4, R2 ;  /* 0x0000000405027825 */ /* 0x001fca00078e0202 */
[----:B--2---:R-:W2:Y:S02]  /*0120*/  LDG.E R0, desc[UR4][R2.64] ;  /* 0x0000000402007981 */ /* 0x004ea4000c1e1900 */
[----:B--2---:R-:W-:-:S05]  /*0130*/  FMUL R5, R0, UR7 ;  /* 0x0000000700057c20 */ /* 0x004fca0008400000 */
[----:B------:R-:W-:Y:S01]  /*0140*/  STG.E desc[UR4][R2.64], R5 ;  /* 0x0000000502007986 */ /* 0x000fe2000c101904 */
[----:B------:R-:W-:Y:S05]  /*0150*/  EXIT ;  /* 0x000000000000794d */ /* 0x000fea0003800000 */
.L_x_6:
        /* <DEDUP_REMOVED lines=10> */
.L_x_33:


//--------------------- .text._Z8zoomBackiiPfif   --------------------------
	.section	.text._Z8zoomBackiiPfif,"ax",@progbits
	.align	128
        .global         _Z8zoomBackiiPfif
        .type           _Z8zoomBackiiPfif,@function
        .size           _Z8zoomBackiiPfif,(.L_x_34 - _Z8zoomBackiiPfif)
        .other          _Z8zoomBackiiPfif,@"STO_CUDA_ENTRY STV_DEFAULT"
_Z8zoomBackiiPfif:
.text._Z8zoomBackiiPfif:
        /* <DEDUP_REMOVED lines=22> */
.L_x_7:
        /* <DEDUP_REMOVED lines=10> */
.L_x_34:


//--------------------- .text._Z20s2hStoreResiduleZoomiiPfiP6__halfiS1_if --------------------------
	.section	.text._Z20s2hStoreResiduleZoomiiPfiP6__halfiS1_if,"ax",@progbits
	.align	128
        .global         _Z20s2hStoreResiduleZoomiiPfiP6__halfiS1_if
        .type           _Z20s2hStoreResiduleZoomiiPfiP6__halfiS1_if,@function
        .size           _Z20s2hStoreResiduleZoomiiPfiP6__halfiS1_if,(.L_x_29 - _Z20s2hStoreResiduleZoomiiPfiP6__halfiS1_if)
        .other          _Z20s2hStoreResiduleZoomiiPfiP6__halfiS1_if,@"STO_CUDA_ENTRY STV_DEFAULT"
_Z20s2hStoreResiduleZoomiiPfiP6__halfiS1_if:
.text._Z20s2hStoreResiduleZoomiiPfiP6__halfiS1_if:
        /* <DEDUP_REMOVED lines=15> */
[----:B------:R-:W2:Y:S06]  /*00f0*/  LDCU.64 UR4, c[0x0][0x358] ;  /* 0x00006b00ff0477ac */ /* 0x000eac0008000a00 */
[----:B------:R-:W3:Y:S01]  /*0100*/  LDC R11, c[0x0][0x3b4] ;  /* 0x0000ed00ff0b7b82 */ /* 0x000ee20000000800 */
[----:B-1----:R-:W-:-:S04]  /*0110*/  IMAD R7, R8, UR6, R3 ;  /* 0x0000000608077c24 */ /* 0x002fc8000f8e0203 */
[----:B0-----:R-:W-:-:S05]  /*0120*/  IMAD.WIDE R4, R7, 0x4, R4 ;  /* 0x0000000407047825 */ /* 0x001fca00078e0204 */
[----:B--2---:R-:W2:Y:S01]  /*0130*/  LDG.E R2, desc[UR4][R4.64] ;  /* 0x0000000404027981 */ /* 0x004ea2000c1e1900 */
[----:B------:R-:W0:Y:S01]  /*0140*/  LDC R0, c[0x0][0x3b4] ;  /* 0x0000ed00ff007b82 */ /* 0x000e220000000800 */
[----:B------:R-:W-:Y:S01]  /*0150*/  BSSY.RECONVERGENT B0, `(.L_x_8) ;  /* 0x000000c000007945 */ /* 0x000fe20003800200 */
[----:B---3--:R-:W1:Y:S02]  /*0160*/  MUFU.RCP R6, R11 ;  /* 0x0000000b00067308 */ /* 0x008e640000001000 */
[----:B-1----:R-:W-:-:S04]  /*0170*/  FFMA R7, R6, -R11, 1 ;  /* 0x3f80000006077423 */ /* 0x002fc8000000080b */
[----:B------:R-:W-:Y:S02]  /*0180*/  FFMA R7, R6, R7, R6 ;  /* 0x0000000706077223 */ /* 0x000fe40000000006 */
[----:B--2---:R-:W1:Y:S02]  /*0190*/  FCHK P0, R2, R11 ;  /* 0x0000000b02007302 */ /* 0x004e640000000000 */
[----:B------:R-:W-:-:S04]  /*01a0*/  FFMA R6, R2, R7, RZ ;  /* 0x0000000702067223 */ /* 0x000fc800000000ff */
[----:B------:R-:W-:-:S04]  /*01b0*/  FFMA R9, R6, -R11, R2 ;  /* 0x8000000b06097223 */ /* 0x000fc80000000002 */
[----:B------:R-:W-:Y:S01]  /*01c0*/  FFMA R6, R7, R9, R6 ;  /* 0x0000000907067223 */ /* 0x000fe20000000006 */
[----:B01----:R-:W-:Y:S06]  /*01d0*/  @!P0 BRA `(.L_x_9) ;  /* 0x00000000000c8947 */ /* 0x003fec0003800000 */
[----:B------:R-:W-:-:S07]  /*01e0*/  MOV R10, 0x200 ;  /* 0x00000200000a7802 */ /* 0x000fce0000000f00 */
[----:B------:R-:W-:Y:S05]  /*01f0*/  CALL.REL.NOINC `($__internal_0_$__cuda_sm3x_div_rn_noftz_f32_slowpath) ;  /* 0x0000000000787944 */ /* 0x000fea0003c00000 */
[----:B------:R-:W-:-:S07]  /*0200*/  IMAD.MOV.U32 R6, RZ, RZ, R2 ;  /* 0x000000ffff067224 */ /* 0x000fce00078e0002 */
.L_x_9:
[----:B------:R-:W-:Y:S05]  /*0210*/  BSYNC.RECONVERGENT B0 ;  /* 0x0000000000007941 */ /* 0x000fea0003800200 */
.L_x_8:
[----:B------:R-:W0:Y:S01]  /*0220*/  LDC.64 R10, c[0x0][0x398] ;  /* 0x0000e600ff0a7b82 */ /* 0x000e220000000a00 */
[----:B------:R-:W1:Y:S01]  /*0230*/  LDCU UR6, c[0x0][0x3a0] ;  /* 0x00007400ff0677ac */ /* 0x000e620008000800 */
[----:B------:R-:W-:-:S06]  /*0240*/  F2FP.F16.F32.PACK_AB R6, RZ, R6 ;  /* 0x00000006ff06723e */ /* 0x000fcc00000000ff */
[----:B------:R-:W2:Y:S01]  /*0250*/  LDC R12, c[0x0][0x3b4] ;  /* 0x0000ed00ff0c7b82 */ /* 0x000ea20000000800 */
[----:B-1----:R-:W-:-:S04]  /*0260*/  IMAD R3, R8, UR6, R3 ;  /* 0x0000000608037c24 */ /* 0x002fc8000f8e0203 */
[----:B0-----:R-:W-:-:S05]  /*0270*/  IMAD.WIDE R8, R3, 0x2, R10 ;  /* 0x0000000203087825 */ /* 0x001fca00078e020a */
[----:B------:R0:W-:Y:S04]  /*0280*/  STG.E.U16 desc[UR4][R8.64], R6 ;  /* 0x0000000608007986 */ /* 0x0001e8000c101504 */
[----:B------:R-:W3:Y:S01]  /*0290*/  LDG.E R5, desc[UR4][R4.64] ;  /* 0x0000000404057981 */ /* 0x000ee2000c1e1900 */
[----:B--2---:R-:W1:Y:S01]  /*02a0*/  MUFU.RCP R7, R12 ;  /* 0x0000000c00077308 */ /* 0x004e620000001000 */
[----:B------:R-:W-:Y:S01]  /*02b0*/  BSSY.RECONVERGENT B0, `(.L_x_10) ;  /* 0x000000b000007945 */ /* 0x000fe20003800200 */
[----:B-1----:R-:W-:-:S04]  /*02c0*/  FFMA R2, R7, -R12, 1 ;  /* 0x3f80000007027423 */ /* 0x002fc8000000080c */
[----:B------:R-:W-:Y:S02]  /*02d0*/  FFMA R2, R7, R2, R7 ;  /* 0x0000000207027223 */ /* 0x000fe40000000007 */
[----:B---3--:R-:W1:Y:S02]  /*02e0*/  FCHK P0, R5, R12 ;  /* 0x0000000c05007302 */ /* 0x008e640000000000 */
[----:B------:R-:W-:-:S04]  /*02f0*/  FFMA R10, R2, R5, RZ ;  /* 0x00000005020a7223 */ /* 0x000fc800000000ff */
[----:B------:R-:W-:-:S04]  /*0300*/  FFMA R7, R10, -R12, R5 ;  /* 0x8000000c0a077223 */ /* 0x000fc80000000005 */
[----:B------:R-:W-:Y:S01]  /*0310*/  FFMA R2, R2, R7, R10 ;  /* 0x0000000702027223 */ /* 0x000fe2000000000a */
[----:B01----:R-:W-:Y:S06]  /*0320*/  @!P0 BRA `(.L_x_11) ;  /* 0x00000000000c8947 */ /* 0x003fec0003800000 */
[----:B------:R-:W-:Y:S01]  /*0330*/  IMAD.MOV.U32 R2, RZ, RZ, R5 ;  /* 0x000000ffff027224 */ /* 0x000fe200078e0005 */
[----:B------:R-:W-:-:S07]  /*0340*/  MOV R10, 0x360 ;  /* 0x00000360000a7802 */ /* 0x000fce0000000f00 */
[----:B------:R-:W-:Y:S05]  /*0350*/  CALL.REL.NOINC `($__internal_0_$__cuda_sm3x_div_rn_noftz_f32_slowpath) ;  /* 0x0000000000207944 */ /* 0x000fea0003c00000 */
.L_x_11:
[----:B------:R-:W-:Y:S05]  /*0360*/  BSYNC.RECONVERGENT B0 ;  /* 0x0000000000007941 */ /* 0x000fea0003800200 */
.L_x_10:
[----:B------:R-:W0:Y:S01]  /*0370*/  LDC.64 R4, c[0x0][0x3a8] ;  /* 0x0000ea00ff047b82 */ /* 0x000e220000000a00 */
[----:B------:R-:W-:-:S05]  /*0380*/  HADD2.F32 R7, -RZ, R6.H0_H0 ;  /* 0x20000006ff077230 */ /* 0x000fca0000004100 */
[----:B------:R-:W-:-:S05]  /*0390*/  FADD R2, -R7, R2 ;  /* 0x0000000207027221 */ /* 0x000fca0000000100 */
[----:B------:R-:W-:Y:S01]  /*03a0*/  F2FP.F16.F32.PACK_AB R0, RZ, R2 ;  /* 0x00000002ff00723e */ /* 0x000fe200000000ff */
[----:B0-----:R-:W-:-:S05]  /*03b0*/  IMAD.WIDE R2, R3, 0x2, R4 ;  /* 0x0000000203027825 */ /* 0x001fca00078e0204 */
[----:B------:R-:W-:Y:S01]  /*03c0*/  STG.E.U16 desc[UR4][R2.64], R0 ;  /* 0x0000000002007986 */ /* 0x000fe2000c101504 */
[----:B------:R-:W-:Y:S05]  /*03d0*/  EXIT ;  /* 0x000000000000794d */ /* 0x000fea0003800000 */
        .weak           $__internal_0_$__cuda_sm3x_div_rn_noftz_f32_slowpath
        .type           $__internal_0_$__cuda_sm3x_div_rn_noftz_f32_slowpath,@function
        .size           $__internal_0_$__cuda_sm3x_div_rn_noftz_f32_slowpath,(.L_x_29 - $__internal_0_$__cuda_sm3x_div_rn_noftz_f32_slowpath)
$__internal_0_$__cuda_sm3x_div_rn_noftz_f32_slowpath:
[----:B------:R-:W-:Y:S01]  /*03e0*/  SHF.R.U32.HI R9, RZ, 0x17, R0 ;  /* 0x00000017ff097819 */ /* 0x000fe20000011600 */
[----:B------:R-:W-:Y:S01]  /*03f0*/  BSSY.RECONVERGENT B1, `(.L_x_12) ;  /* 0x0000063000017945 */ /* 0x000fe20003800200 */
[----:B------:R-:W-:Y:S01]  /*0400*/  SHF.R.U32.HI R7, RZ, 0x17, R2 ;  /* 0x00000017ff077819 */ /* 0x000fe20000011602 */
[----:B------:R-:W-:Y:S01]  /*0410*/  IMAD.MOV.U32 R11, RZ, RZ, R0 ;  /* 0x000000ffff0b7224 */ /* 0x000fe200078e0000 */
[----:B------:R-:W-:Y:S02]  /*0420*/  LOP3.LUT R9, R9, 0xff, RZ, 0xc0, !PT ;  /* 0x000000ff09097812 */ /* 0x000fe400078ec0ff */
[----:B------:R-:W-:-:S03]  /*0430*/  LOP3.LUT R14, R7, 0xff, RZ, 0xc0, !PT ;  /* 0x000000ff070e7812 */ /* 0x000fc600078ec0ff */
[----:B------:R-:W-:Y:S02]  /*0440*/  VIADD R12, R9, 0xffffffff ;  /* 0xffffffff090c7836 */ /* 0x000fe40000000000 */
[----:B------:R-:W-:-:S03]  /*0450*/  VIADD R13, R14, 0xffffffff ;  /* 0xffffffff0e0d7836 */ /* 0x000fc60000000000 */
[----:B------:R-:W-:-:S04]  /*0460*/  ISETP.GT.U32.AND P0, PT, R12, 0xfd, PT ;  /* 0x000000fd0c00780c */ /* 0x000fc80003f04070 */
[----:B------:R-:W-:-:S13]  /*0470*/  ISETP.GT.U32.OR P0, PT, R13, 0xfd, P0 ;  /* 0x000000fd0d00780c */ /* 0x000fda0000704470 */
[----:B------:R-:W-:Y:S01]  /*0480*/  @!P0 IMAD.MOV.U32 R7, RZ, RZ, RZ ;  /* 0x000000ffff078224 */ /* 0x000fe200078e00ff */
[----:B------:R-:W-:Y:S06]  /*0490*/  @!P0 BRA `(.L_x_13) ;  /* 0x00000000005c8947 */ /* 0x000fec0003800000 */
[----:B------:R-:W-:Y:S02]  /*04a0*/  FSETP.GTU.FTZ.AND P0, PT, |R2|, +INF , PT ;  /* 0x7f8000000200780b */ /* 0x000fe40003f1c200 */
[----:B------:R-:W-:-:S04]  /*04b0*/  FSETP.GTU.FTZ.AND P1, PT, |R0|, +INF , PT ;  /* 0x7f8000000000780b */ /* 0x000fc80003f3c200 */
[----:B------:R-:W-:-:S13]  /*04c0*/  PLOP3.LUT P0, PT, P0, P1, PT, 0xf8, 0x8f ;  /* 0x00000000008f781c */ /* 0x000fda0000703f70 */
[----:B------:R-:W-:Y:S05]  /*04d0*/  @P0 BRA `(.L_x_14) ;  /* 0x00000004004c0947 */ /* 0x000fea0003800000 */
[----:B------:R-:W-:-:S13]  /*04e0*/  LOP3.LUT P0, RZ, R11, 0x7fffffff, R2, 0xc8, !PT ;  /* 0x7fffffff0bff7812 */ /* 0x000fda000780c802 */
[----:B------:R-:W-:Y:S05]  /*04f0*/  @!P0 BRA `(.L_x_15) ;  /* 0x00000004003c8947 */ /* 0x000fea0003800000 */
[----:B------:R-:W-:Y:S02]  /*0500*/  FSETP.NEU.FTZ.AND P2, PT, |R2|, +INF , PT ;  /* 0x7f8000000200780b */ /* 0x000fe40003f5d200 */
[----:B------:R-:W-:Y:S02]  /*0510*/  FSETP.NEU.FTZ.AND P1, PT, |R0|, +INF , PT ;  /* 0x7f8000000000780b */ /* 0x000fe40003f3d200 */
[----:B------:R-:W-:-:S11]  /*0520*/  FSETP.NEU.FTZ.AND P0, PT, |R2|, +INF , PT ;  /* 0x7f8000000200780b */ /* 0x000fd60003f1d200 */
[----:B------:R-:W-:Y:S05]  /*0530*/  @!P1 BRA !P2, `(.L_x_15) ;  /* 0x00000004002c9947 */ /* 0x000fea0005000000 */
[----:B------:R-:W-:-:S04]  /*0540*/  LOP3.LUT P2, RZ, R2, 0x7fffffff, RZ, 0xc0, !PT ;  /* 0x7fffffff02ff7812 */ /* 0x000fc8000784c0ff */
[----:B------:R-:W-:-:S13]  /*0550*/  PLOP3.LUT P1, PT, P1, P2, PT, 0x2f, 0xf2 ;  /* 0x0000000000f2781c */ /* 0x000fda0000f24577 */
[----:B------:R-:W-:Y:S05]  /*0560*/  @P1 BRA `(.L_x_16) ;  /* 0x0000000400181947 */ /* 0x000fea0003800000 */
[----:B------:R-:W-:-:S04]  /*0570*/  LOP3.LUT P1, RZ, R11, 0x7fffffff, RZ, 0xc0, !PT ;  /* 0x7fffffff0bff7812 */ /* 0x000fc8000782c0ff */
[----:B------:R-:W-:-:S13]  /*0580*/  PLOP3.LUT P0, PT, P0, P1, PT, 0x2f, 0xf2 ;  /* 0x0000000000f2781c */ /* 0x000fda0000702577 */
[----:B------:R-:W-:Y:S05]  /*0590*/  @P0 BRA `(.L_x_17) ;  /* 0x0000000400000947 */ /* 0x000fea0003800000 */
[----:B------:R-:W-:Y:S02]  /*05a0*/  ISETP.GE.AND P0, PT, R13, RZ, PT ;  /* 0x000000ff0d00720c */ /* 0x000fe40003f06270 */
[----:B------:R-:W-:-:S11]  /*05b0*/  ISETP.GE.AND P1, PT, R12, RZ, PT ;  /* 0x000000ff0c00720c */ /* 0x000fd60003f26270 */
[----:B------:R-:W-:Y:S02]  /*05c0*/  @P0 IMAD.MOV.U32 R7, RZ, RZ, RZ ;  /* 0x000000ffff070224 */ /* 0x000fe400078e00ff */
[----:B------:R-:W-:Y:S01]  /*05d0*/  @!P0 FFMA R2, R2, 1.84467440737095516160e+19, RZ ;  /* 0x5f80000002028823 */ /* 0x000fe200000000ff */
[----:B------:R-:W-:Y:S02]  /*05e0*/  @!P0 IMAD.MOV.U32 R7, RZ, RZ, -0x40 ;  /* 0xffffffc0ff078424 */ /* 0x000fe400078e00ff */
[----:B------:R-:W-:Y:S02]  /*05f0*/  @!P1 FFMA R11, R0, 1.84467440737095516160e+19, RZ ;  /* 0x5f800000000b9823 */ /* 0x000fe400000000ff */
[----:B------:R-:W-:-:S07]  /*0600*/  @!P1 VIADD R7, R7, 0x40 ;  /* 0x0000004007079836 */ /* 0x000fce0000000000 */
.L_x_13:
[----:B------:R-:W-:Y:S01]  /*0610*/  LEA R12, R9, 0xc0800000, 0x17 ;  /* 0xc0800000090c7811 */ /* 0x000fe200078eb8ff */
[----:B------:R-:W-:Y:S04]  /*0620*/  BSSY.RECONVERGENT B2, `(.L_x_18) ;  /* 0x0000036000027945 */ /* 0x000fe80003800200 */
[----:B------:R-:W-:Y:S02]  /*0630*/  IMAD.IADD R12, R11, 0x1, -R12 ;  /* 0x000000010b0c7824 */ /* 0x000fe400078e0a0c */
[----:B------:R-:W-:Y:S02]  /*0640*/  VIADD R11, R14, 0xffffff81 ;  /* 0xffffff810e0b7836 */ /* 0x000fe40000000000 */
[----:B------:R0:W1:Y:S01]  /*0650*/  MUFU.RCP R13, R12 ;  /* 0x0000000c000d7308 */ /* 0x0000620000001000 */
[----:B------:R-:W-:Y:S01]  /*0660*/  FADD.FTZ R15, -R12, -RZ ;  /* 0x800000ff0c0f7221 */ /* 0x000fe20000010100 */
[C---:B------:R-:W-:Y:S01]  /*0670*/  IMAD R2, R11.reuse, -0x800000, R2 ;  /* 0xff8000000b027824 */ /* 0x040fe200078e0202 */
[----:B0-----:R-:W-:-:S05]  /*0680*/  IADD3 R12, PT, PT, R11, 0x7f, -R9 ;  /* 0x0000007f0b0c7810 */ /* 0x001fca0007ffe809 */
[----:B------:R-:W-:Y:S02]  /*0690*/  IMAD.IADD R12, R12, 0x1, R7 ;  /* 0x000000010c0c7824 */ /* 0x000fe400078e0207 */
[----:B-1----:R-:W-:-:S04]  /*06a0*/  FFMA R14, R13, R15, 1 ;  /* 0x3f8000000d0e7423 */ /* 0x002fc8000000000f */
[----:B------:R-:W-:-:S04]  /*06b0*/  FFMA R16, R13, R14, R13 ;  /* 0x0000000e0d107223 */ /* 0x000fc8000000000d */
[----:B------:R-:W-:-:S04]  /*06c0*/  FFMA R13, R2, R16, RZ ;  /* 0x00000010020d7223 */ /* 0x000fc800000000ff */
[----:B------:R-:W-:-:S04]  /*06d0*/  FFMA R14, R15, R13, R2 ;  /* 0x0000000d0f0e7223 */ /* 0x000fc80000000002 */
[----:B------:R-:W-:-:S04]  /*06e0*/  FFMA R13, R16, R14, R13 ;  /* 0x0000000e100d7223 */ /* 0x000fc8000000000d */
[----:B------:R-:W-:-:S04]  /*06f0*/  FFMA R14, R15, R13, R2 ;  /* 0x0000000d0f0e7223 */ /* 0x000fc80000000002 */
[----:B------:R-:W-:-:S05]  /*0700*/  FFMA R2, R16, R14, R13 ;  /* 0x0000000e10027223 */ /* 0x000fca000000000d */
[----:B------:R-:W-:-:S04]  /*0710*/  SHF.R.U32.HI R9, RZ, 0x17, R2 ;  /* 0x00000017ff097819 */ /* 0x000fc80000011602 */
[----:B------:R-:W-:-:S05]  /*0720*/  LOP3.LUT R9, R9, 0xff, RZ, 0xc0, !PT ;  /* 0x000000ff09097812 */ /* 0x000fca00078ec0ff */
[----:B------:R-:W-:-:S04]  /*0730*/  IMAD.IADD R11, R9, 0x1, R12 ;  /* 0x00000001090b7824 */ /* 0x000fc800078e020c */
[----:B------:R-:W-:-:S05]  /*0740*/  VIADD R7, R11, 0xffffffff ;  /* 0xffffffff0b077836 */ /* 0x000fca0000000000 */
[----:B------:R-:W-:-:S13]  /*0750*/  ISETP.GE.U32.AND P0, PT, R7, 0xfe, PT ;  /* 0x000000fe0700780c */ /* 0x000fda0003f06070 */
[----:B------:R-:W-:Y:S05]  /*0760*/  @!P0 BRA `(.L_x_19) ;  /* 0x0000000000808947 */ /* 0x000fea0003800000 */
[----:B------:R-:W-:-:S13]  /*0770*/  ISETP.GT.AND P0, PT, R11, 0xfe, PT ;  /* 0x000000fe0b00780c */ /* 0x000fda0003f04270 */
[----:B------:R-:W-:Y:S05]  /*0780*/  @P0 BRA `(.L_x_20) ;  /* 0x00000000006c0947 */ /* 0x000fea0003800000 */
[----:B------:R-:W-:-:S13]  /*0790*/  ISETP.GE.AND P0, PT, R11, 0x1, PT ;  /* 0x000000010b00780c */ /* 0x000fda0003f06270 */
[----:B------:R-:W-:Y:S05]  /*07a0*/  @P0 BRA `(.L_x_21) ;  /* 0x0000000000740947 */ /* 0x000fea0003800000 */
[----:B------:R-:W-:Y:S02]  /*07b0*/  ISETP.GE.AND P0, PT, R11, -0x18, PT ;  /* 0xffffffe80b00780c */ /* 0x000fe40003f06270 */
[----:B------:R-:W-:-:S11]  /*07c0*/  LOP3.LUT R2, R2, 0x80000000, RZ, 0xc0, !PT ;  /* 0x8000000002027812 */ /* 0x000fd600078ec0ff */
[----:B------:R-:W-:Y:S05]  /*07d0*/  @!P0 BRA `(.L_x_21) ;  /* 0x0000000000688947 */ /* 0x000fea0003800000 */
[CCC-:B------:R-:W-:Y:S01]  /*07e0*/  FFMA.RZ R7, R16.reuse, R14.reuse, R13.reuse ;  /* 0x0000000e10077223 */ /* 0x1c0fe2000000c00d */
[CCC-:B------:R-:W-:Y:S01]  /*07f0*/  FFMA.RM R12, R16.reuse, R14.reuse, R13.reuse ;  /* 0x0000000e100c7223 */ /* 0x1c0fe2000000400d */
[C---:B------:R-:W-:Y:S02]  /*0800*/  ISETP.NE.AND P2, PT, R11.reuse, RZ, PT ;  /* 0x000000ff0b00720c */ /* 0x040fe40003f45270 */
[----:B------:R-:W-:Y:S02]  /*0810*/  ISETP.NE.AND P1, PT, R11, RZ, PT ;  /* 0x000000ff0b00720c */ /* 0x000fe40003f25270 */
[----:B------:R-:W-:Y:S01]  /*0820*/  LOP3.LUT R9, R7, 0x7fffff, RZ, 0xc0, !PT ;  /* 0x007fffff07097812 */ /* 0x000fe200078ec0ff */
[----:B------:R-:W-:Y:S01]  /*0830*/  FFMA.RP R7, R16, R14, R13 ;  /* 0x0000000e10077223 */ /* 0x000fe2000000800d */
[----:B------:R-:W-:Y:S02]  /*0840*/  VIADD R14, R11, 0x20 ;  /* 0x000000200b0e7836 */ /* 0x000fe40000000000 */
[----:B------:R-:W-:Y:S01]  /*0850*/  LOP3.LUT R9, R9, 0x800000, RZ, 0xfc, !PT ;  /* 0x0080000009097812 */ /* 0x000fe200078efcff */
[----:B------:R-:W-:Y:S01]  /*0860*/  IMAD.MOV R11, RZ, RZ, -R11 ;  /* 0x000000ffff0b7224 */ /* 0x000fe200078e0a0b */
[----:B------:R-:W-:-:S02]  /*0870*/  FSETP.NEU.FTZ.AND P0, PT, R7, R12, PT ;  /* 0x0000000c0700720b */ /* 0x000fc40003f1d000 */
[----:B------:R-:W-:Y:S02]  /*0880*/  SHF.L.U32 R14, R9, R14, RZ ;  /* 0x0000000e090e7219 */ /* 0x000fe400000006ff */
[----:B------:R-:W-:Y:S02]  /*0890*/  SEL R12, R11, RZ, P2 ;  /* 0x000000ff0b0c7207 */ /* 0x000fe40001000000 */
[----:B------:R-:W-:Y:S02]  /*08a0*/  ISETP.NE.AND P1, PT, R14, RZ, P1 ;  /* 0x000000ff0e00720c */ /* 0x000fe40000f25270 */
[----:B------:R-:W-:Y:S02]  /*08b0*/  SHF.R.U32.HI R12, RZ, R12, R9 ;  /* 0x0000000cff0c7219 */ /* 0x000fe40000011609 */
[----:B------:R-:W-:Y:S02]  /*08c0*/  PLOP3.LUT P0, PT, P0, P1, PT, 0xf8, 0x8f ;  /* 0x00000000008f781c */ /* 0x000fe40000703f70 */
[----:B------:R-:W-:-:S02]  /*08d0*/  SHF.R.U32.HI R14, RZ, 0x1, R12 ;  /* 0x00000001ff0e7819 */ /* 0x000fc4000001160c */
[----:B------:R-:W-:-:S04]  /*08e0*/  SEL R7, RZ, 0x1, !P0 ;  /* 0x00000001ff077807 */ /* 0x000fc80004000000 */
[----:B------:R-:W-:-:S04]  /*08f0*/  LOP3.LUT R7, R7, 0x1, R14, 0xf8, !PT ;  /* 0x0000000107077812 */ /* 0x000fc800078ef80e */
[----:B------:R-:W-:-:S05]  /*0900*/  LOP3.LUT R7, R7, R12, RZ, 0xc0, !PT ;  /* 0x0000000c07077212 */ /* 0x000fca00078ec0ff */
[----:B------:R-:W-:-:S05]  /*0910*/  IMAD.IADD R7, R14, 0x1, R7 ;  /* 0x000000010e077824 */ /* 0x000fca00078e0207 */
[----:B------:R-:W-:Y:S01]  /*0920*/  LOP3.LUT R2, R7, R2, RZ, 0xfc, !PT ;  /* 0x0000000207027212 */ /* 0x000fe200078efcff */
[----:B------:R-:W-:Y:S06]  /*0930*/  BRA `(.L_x_21) ;  /* 0x0000000000107947 */ /* 0x000fec0003800000 */
.L_x_20:
[----:B------:R-:W-:-:S04]  /*0940*/  LOP3.LUT R2, R2, 0x80000000, RZ, 0xc0, !PT ;  /* 0x8000000002027812 */ /* 0x000fc800078ec0ff */
[----:B------:R-:W-:Y:S01]  /*0950*/  LOP3.LUT R2, R2, 0x7f800000, RZ, 0xfc, !PT ;  /* 0x7f80000002027812 */ /* 0x000fe200078efcff */
[----:B------:R-:W-:Y:S06]  /*0960*/  BRA `(.L_x_21) ;  /* 0x0000000000047947 */ /* 0x000fec0003800000 */
.L_x_19:
[----:B------:R-:W-:-:S07]  /*0970*/  IMAD R2, R12, 0x800000, R2 ;  /* 0x008000000c027824 */ /* 0x000fce00078e0202 */
.L_x_21:
[----:B------:R-:W-:Y:S05]  /*0980*/  BSYNC.RECONVERGENT B2 ;  /* 0x0000000000027941 */ /* 0x000fea0003800200 */
.L_x_18:
[----:B------:R-:W-:Y:S05]  /*0990*/  BRA `(.L_x_22) ;  /* 0x0000000000207947 */ /* 0x000fea0003800000 */
.L_x_17:
[----:B------:R-:W-:-:S04]  /*09a0*/  LOP3.LUT R2, R11, 0x80000000, R2, 0x48, !PT ;  /* 0x800000000b027812 */ /* 0x000fc800078e4802 */
[----:B------:R-:W-:Y:S01]  /*09b0*/  LOP3.LUT R2, R2, 0x7f800000, RZ, 0xfc, !PT ;  /* 0x7f80000002027812 */ /* 0x000fe200078efcff */
[----:B------:R-:W-:Y:S06]  /*09c0*/  BRA `(.L_x_22) ;  /* 0x0000000000147947 */ /* 0x000fec0003800000 */
.L_x_16:
[----:B------:R-:W-:Y:S01]  /*09d0*/  LOP3.LUT R2, R11, 0x80000000, R2, 0x48, !PT ;  /* 0x800000000b027812 */ /* 0x000fe200078e4802 */
[----:B------:R-:W-:Y:S06]  /*09e0*/  BRA `(.L_x_22) ;  /* 0x00000000000c7947 */ /* 0x000fec0003800000 */
.L_x_15:
[----:B------:R-:W0:Y:S01]  /*09f0*/  MUFU.RSQ R2, -QNAN ;  /* 0xffc0000000027908 */ /* 0x000e220000001400 */
[----:B------:R-:W-:Y:S05]  /*0a00*/  BRA `(.L_x_22) ;  /* 0x0000000000047947 */ /* 0x000fea0003800000 */
.L_x_14:
[----:B------:R-:W-:-:S07]  /*0a10*/  FADD.FTZ R2, R2, R0 ;  /* 0x0000000002027221 */ /* 0x000fce0000010000 */
.L_x_22:
[----:B------:R-:W-:Y:S05]  /*0a20*/  BSYNC.RECONVERGENT B1 ;  /* 0x0000000000017941 */ /* 0x000fea0003800200 */
.L_x_12:
[----:B------:R-:W-:-:S04]  /*0a30*/  IMAD.MOV.U32 R11, RZ, RZ, 0x0 ;  /* 0x00000000ff0b7424 */ /* 0x000fc800078e00ff */
[----:B0-----:R-:W-:Y:S05]  /*0a40*/  RET.REL.NODEC R10 `(_Z20s2hStoreResiduleZoomiiPfiP6__halfiS1_if) ;  /* 0xfffffff40a6c7950 */ /* 0x001fea0003c3ffff */
.L_x_23:
        /* <DEDUP_REMOVED lines=11> */
.L_x_29:


//--------------------- .text._Z16s2hStoreResiduleiiPfiP6__halfiS_i --------------------------
	.section	.text._Z16s2hStoreResiduleiiPfiP6__halfiS_i,"ax",@progbits
	.align	128
        .global         _Z16s2hStoreResiduleiiPfiP6__halfiS_i
        .type           _Z16s2hStoreResiduleiiPfiP6__halfiS_i,@function
        .size           _Z16s2hStoreResiduleiiPfiP6__halfiS_i,(.L_x_36 - _Z16s2hStoreResiduleiiPfiP6__halfiS_i)
        .other          _Z16s2hStoreResiduleiiPfiP6__halfiS_i,@"STO_CUDA_ENTRY STV_DEFAULT"
_Z16s2hStoreResiduleiiPfiP6__halfiS_i:
.text._Z16s2hStoreResiduleiiPfiP6__halfiS_i:
        /* <DEDUP_REMOVED lines=19> */
[----:B------:R-:W0:Y:S03]  /*0130*/  LDC.64 R4, c[0x0][0x398] ;  /* 0x0000e600ff047b82 */ /* 0x000e260000000a00 */
[----:B--2---:R-:W2:Y:S01]  /*0140*/  LDG.E R6, desc[UR4][R2.64] ;  /* 0x0000000402067981 */ /* 0x004ea2000c1e1900 */
[----:B-1----:R-:W-:-:S04]  /*0150*/  IMAD R9, R7, UR6, R0 ;  /* 0x0000000607097c24 */ /* 0x002fc8000f8e0200 */
[----:B0-----:R-:W-:Y:S01]  /*0160*/  IMAD.WIDE R4, R9, 0x2, R4 ;  /* 0x0000000209047825 */ /* 0x001fe200078e0204 */
[----:B--2---:R-:W-:Y:S02]  /*0170*/  F2FP.F16.F32.PACK_AB R0, RZ, R6 ;  /* 0x00000006ff00723e */ /* 0x004fe400000000ff */
[----:B------:R-:W0:Y:S03]  /*0180*/  LDC.64 R6, c[0x0][0x3a8] ;  /* 0x0000ea00ff067b82 */ /* 0x000e260000000a00 */
[----:B------:R-:W-:Y:S04]  /*0190*/  STG.E.U16 desc[UR4][R4.64], R0 ;  /* 0x0000000004007986 */ /* 0x000fe8000c101504 */
[----:B------:R-:W2:Y:S01]  /*01a0*/  LDG.E R8, desc[UR4][R2.64] ;  /* 0x0000000402087981 */ /* 0x000ea2000c1e1900 */
[----:B------:R-:W-:-:S02]  /*01b0*/  HADD2.F32 R11, -RZ, R0.H0_H0 ;  /* 0x20000000ff0b7230 */ /* 0x000fc40000004100 */
[----:B0-----:R-:W-:-:S04]  /*01c0*/  IMAD.WIDE R6, R9, 0x4, R6 ;  /* 0x0000000409067825 */ /* 0x001fc800078e0206 */
[----:B--2---:R-:W-:-:S05]  /*01d0*/  FADD R11, R8, -R11 ;  /* 0x8000000b080b7221 */ /* 0x004fca0000000000 */
[----:B------:R-:W-:Y:S01]  /*01e0*/  STG.E desc[UR4][R6.64], R11 ;  /* 0x0000000b06007986 */ /* 0x000fe2000c101904 */
[----:B------:R-:W-:Y:S05]  /*01f0*/  EXIT ;  /* 0x000000000000794d */ /* 0x000fea0003800000 */
.L_x_24:
        /* <DEDUP_REMOVED lines=16> */
.L_x_36:


//--------------------- .text._Z16s2hStoreResiduleiiPfiP6__halfiS1_i --------------------------
	.section	.text._Z16s2hStoreResiduleiiPfiP6__halfiS1_i,"ax",@progbits
	.align	128
        .global         _Z16s2hStoreResiduleiiPfiP6__halfiS1_i
        .type           _Z16s2hStoreResiduleiiPfiP6__halfiS1_i,@function
        .size           _Z16s2hStoreResiduleiiPfiP6__halfiS1_i,(.L_x_37 - _Z16s2hStoreResiduleiiPfiP6__halfiS1_i)
        .other          _Z16s2hStoreResiduleiiPfiP6__halfiS1_i,@"STO_CUDA_ENTRY STV_DEFAULT"
_Z16s2hStoreResiduleiiPfiP6__halfiS1_i:
.text._Z16s2hStoreResiduleiiPfiP6__halfiS1_i:
        /* <DEDUP_REMOVED lines=30> */
[----:B------:R-:W-:-:S05]  /*01e0*/  F2FP.F16.F32.PACK_AB R8, RZ, R8 ;  /* 0x00000008ff08723e */ /* 0x000fca00000000ff */
[----:B------:R-:W-:Y:S01]  /*01f0*/  STG.E.U16 desc[UR4][R6.64], R8 ;  /* 0x0000000806007986 */ /* 0x000fe2000c101504 */
[----:B------:R-:W-:Y:S05]  /*0200*/  EXIT ;  /* 0x000000000000794d */ /* 0x000fea0003800000 */
.L_x_25:
        /* <DEDUP_REMOVED lines=15> */
.L_x_37:


//--------------------- .text._Z3h2siiP6__halfiPfi --------------------------
	.section	.text._Z3h2siiP6__halfiPfi,"ax",@progbits
	.align	128
        .global         _Z3h2siiP6__halfiPfi
        .type           _Z3h2siiP6__halfiPfi,@function
        .size           _Z3h2siiP6__halfiPfi,(.L_x_38 - _Z3h2siiP6__halfiPfi)
        .other          _Z3h2siiP6__halfiPfi,@"STO_CUDA_ENTRY STV_DEFAULT"
_Z3h2siiP6__halfiPfi:
.text._Z3h2siiP6__halfiPfi:
        /* <DEDUP_REMOVED lines=20> */
[----:B--2---:R-:W2:Y:S01]  /*0140*/  LDG.E.U16 R2, desc[UR4][R2.64] ;  /* 0x0000000402027981 */ /* 0x004ea2000c1e1500 */
[----:B-1----:R-:W-:-:S04]  /*0150*/  IMAD R7, R7, UR6, R0 ;  /* 0x0000000607077c24 */ /* 0x002fc8000f8e0200 */
[----:B0-----:R-:W-:-:S04]  /*0160*/  IMAD.WIDE R4, R7, 0x4, R4 ;  /* 0x0000000407047825 */ /* 0x001fc800078e0204 */
[----:B--2---:R-:W-:-:S05]  /*0170*/  HADD2.F32 R7, -RZ, R2.H0_H0 ;  /* 0x20000002ff077230 */ /* 0x004fca0000004100 */
[----:B------:R-:W-:Y:S01]  /*0180*/  STG.E desc[UR4][R4.64], R7 ;  /* 0x0000000704007986 */ /* 0x000fe2000c101904 */
[----:B------:R-:W-:Y:S05]  /*0190*/  EXIT ;  /* 0x000000000000794d */ /* 0x000fea0003800000 */
.L_x_26:
        /* <DEDUP_REMOVED lines=14> */
.L_x_38:


//--------------------- .text._Z3s2hiiPfiP6__halfi --------------------------
	.section	.text._Z3s2hiiPfiP6__halfi,"ax",@progbits
	.align	128
        .global         _Z3s2hiiPfiP6__halfi
        .type           _Z3s2hiiPfiP6__halfi,@function
        .size           _Z3s2hiiPfiP6__halfi,(.L_x_39 - _Z3s2hiiPfiP6__halfi)
        .other          _Z3s2hiiPfiP6__halfi,@"STO_CUDA_ENTRY STV_DEFAULT"
_Z3s2hiiPfiP6__halfi:
.text._Z3s2hiiPfiP6__halfi:
        /* <DEDUP_REMOVED lines=22> */
[----:B0-----:R-:W-:Y:S01]  /*0160*/  IMAD.WIDE R4, R7, 0x2, R4 ;  /* 0x0000000207047825 */ /* 0x001fe200078e0204 */
[----:B--2---:R-:W-:-:S05]  /*0170*/  F2FP.F16.F32.PACK_AB R0, RZ, R2 ;  /* 0x00000002ff00723e */ /* 0x004fca00000000ff */
[----:B------:R-:W-:Y:S01]  /*0180*/  STG.E.U16 desc[UR4][R4.64], R0 ;  /* 0x0000000004007986 */ /* 0x000fe2000c101504 */
[----:B------:R-:W-:Y:S05]  /*0190*/  EXIT ;  /* 0x000000000000794d */ /* 0x000fea0003800000 */
.L_x_27:
        /* <DEDUP_REMOVED lines=14> */
.L_x_39:


//--------------------- .text._Z3s2diiPfiPdi      --------------------------
	.section	.text._Z3s2diiPfiPdi,"ax",@progbits
	.align	128
        .global         _Z3s2diiPfiPdi
        .type           _Z3s2diiPfiPdi,@function
        .size           _Z3s2diiPfiPdi,(.L_x_40 - _Z3s2diiPfiPdi)
        .other          _Z3s2diiPfiPdi,@"STO_CUDA_ENTRY STV_DEFAULT"
_Z3s2diiPfiPdi:
.text._Z3s2diiPfiPdi:
        /* <DEDUP_REMOVED lines=16> */
[----:B------:R-:W3:Y:S01]  /*0100*/  LDC.64 R6, c[0x0][0x398] ;  /* 0x0000e600ff067b82 */ /* 0x000ee20000000a00 */
[----:B-1----:R-:W-:Y:S01]  /*0110*/  IMAD R5, R9, UR6, R0 ;  /* 0x0000000609057c24 */ /* 0x002fe2000f8e0200 */
[----:B------:R-:W1:Y:S03]  /*0120*/  LDCU UR6, c[0x0][0x3a0] ;  /* 0x00007400ff0677ac */ /* 0x000e660008000800 */
[----:B0-----:R-:W-:-:S06]  /*0130*/  IMAD.WIDE R2, R5, 0x4, R2 ;  /* 0x0000000405027825 */ /* 0x001fcc00078e0202 */
[----:B--2---:R-:W2:Y:S01]  /*0140*/  LDG.E R2, desc[UR4][R2.64] ;  /* 0x0000000402027981 */ /* 0x004ea2000c1e1900 */
[----:B-1----:R-:W-:-:S04]  /*0150*/  IMAD R9, R9, UR6, R0 ;  /* 0x0000000609097c24 */ /* 0x002fc8000f8e0200 */
[----:B---3--:R-:W-:Y:S01]  /*0160*/  IMAD.WIDE R6, R9, 0x8, R6 ;  /* 0x0000000809067825 */ /* 0x008fe200078e0206 */
[----:B--2---:R-:W0:Y:S04]  /*0170*/  F2F.F64.F32 R4, R2 ;  /* 0x0000000200047310 */ /* 0x004e280000201800 */
[----:B0-----:R-:W-:Y:S01]  /*0180*/  STG.E.64 desc[UR4][R6.64], R4 ;  /* 0x0000000406007986 */ /* 0x001fe2000c101b04 */
[----:B------:R-:W-:Y:S05]  /*0190*/  EXIT ;  /* 0x000000000000794d */ /* 0x000fea0003800000 */
.L_x_28:
        /* <DEDUP_REMOVED lines=14> */
.L_x_40:


//--------------------- .nv.global.init           --------------------------
	.section	.nv.global.init,"aw",@progbits
.nv.global.init:
	.type		$str$1,@object
	.size		$str$1,($str$2 - $str$1)
$str$1:
        /*0000*/ 	.byte	0x30, 0x00
	.type		$str$2,@object
	.size		$str$2,($str - $str$2)
$str$2:
        /*0002*/ 	.byte	0x2f, 0x74, 0x6d, 0x70, 0x2f, 0x73, 0x61, 0x73, 0x73, 0x5f, 0x63, 0x75, 0x5f, 0x7a, 0x6e, 0x30
        /*0012*/ 	.byte	0x70, 0x68, 0x30, 0x76, 0x6a, 0x2f, 0x6b, 0x2e, 0x63, 0x75, 0x00
	.type		$str,@object
	.size		$str,(__unnamed_1 - $str)
$str:
        /*001d*/ 	.byte	0x63, 0x6c, 0x65, 0x61, 0x72, 0x5f, 0x74, 0x72, 0x69, 0x3a, 0x20, 0x6f, 0x70, 0x74, 0x69, 0x6f
        /*002d*/ 	.byte	0x6e, 0x20, 0x25, 0x63, 0x20, 0x6e, 0x6f, 0x74, 0x20, 0x69, 0x6d, 0x70, 0x6c, 0x65, 0x6d, 0x65
        /*003d*/ 	.byte	0x6e, 0x74, 0x65, 0x64, 0x2e, 0x20, 0x0a, 0x00
	.type		__unnamed_1,@object
	.size		__unnamed_1,(.L_0 - __unnamed_1)
__unnamed_1:
        /*0045*/ 	.byte	0x76, 0x6f, 0x69, 0x64, 0x20, 0x63, 0x6c, 0x65, 0x61, 0x72, 0x5f, 0x74, 0x72, 0x69, 0x28, 0x63
        /*0055*/ 	.byte	0x68, 0x61, 0x72, 0x2c, 0x20, 0x69, 0x6e, 0x74, 0x2c, 0x20, 0x69, 0x6e, 0x74, 0x2c, 0x20, 0x66
        /*0065*/ 	.byte	0x6c, 0x6f, 0x61, 0x74, 0x20, 0x2a, 0x2c, 0x20, 0x69, 0x6e, 0x74, 0x29, 0x00
.L_0:


//--------------------- .nv.shared.reserved.0     --------------------------
	.section	.nv.shared.reserved.0,"aw",@nobits
	.weak		__nv_reservedSMEM_offset_0_alias
	.size		__nv_reservedSMEM_offset_0_alias, 0, 64
	.other		__nv_reservedSMEM_offset_0_alias,@"STO_CUDA_RESERVED_SHARED STV_DEFAULT"
__nv_reservedSMEM_offset_0_alias:
	.zero		0
	.zero		64


//--------------------- .nv.constant0._Z9clear_triciiPfi --------------------------
	.section	.nv.constant0._Z9clear_triciiPfi,"a",@progbits
	.sectionflags	@""
	.align	4
.nv.constant0._Z9clear_triciiPfi:
	.zero		924


//--------------------- .nv.constant0._Z8myslacpyiiPdiS_i --------------------------
	.section	.nv.constant0._Z8myslacpyiiPdiS_i,"a",@progbits
	.sectionflags	@""
	.align	4
.nv.constant0._Z8myslacpyiiPdiS_i:
	.zero		932


//--------------------- .nv.constant0._Z8myslacpyiiPfiS_i --------------------------
	.section	.nv.constant0._Z8myslacpyiiPfiS_i,"a",@progbits
	.sectionflags	@""
	.align	4
.nv.constant0._Z8myslacpyiiPfiS_i:
	.zero		932


//--------------------- .nv.constant0._Z10zoomDeviceiiPfif --------------------------
	.section	.nv.constant0._Z10zoomDeviceiiPfif,"a",@progbits
	.sectionflags	@""
	.align	4
.nv.constant0._Z10zoomDeviceiiPfif:
	.zero		920


//--------------------- .nv.constant0._Z8zoomBackiiPfif --------------------------
	.section	.nv.constant0._Z8zoomBackiiPfif,"a",@progbits
	.sectionflags	@""
	.align	4
.nv.constant0._Z8zoomBackiiPfif:
	.zero		920


//--------------------- .nv.constant0._Z20s2hStoreResiduleZoomiiPfiP6__halfiS1_if --------------------------
	.section	.nv.constant0._Z20s2hStoreResiduleZoomiiPfiP6__halfiS1_if,"a",@progbits
	.sectionflags	@""
	.align	4
.nv.constant0._Z20s2hStoreResiduleZoomiiPfiP6__halfiS1_if:
	.zero		952


//--------------------- .nv.constant0._Z16s2hStoreResiduleiiPfiP6__halfiS_i --------------------------
	.section	.nv.constant0._Z16s2hStoreResiduleiiPfiP6__halfiS_i,"a",@progbits
	.sectionflags	@""
	.align	4
.nv.constant0._Z16s2hStoreResiduleiiPfiP6__halfiS_i:
	.zero		948


//--------------------- .nv.constant0._Z16s2hStoreResiduleiiPfiP6__halfiS1_i --------------------------
	.section	.nv.constant0._Z16s2hStoreResiduleiiPfiP6__halfiS1_i,"a",@progbits
	.sectionflags	@""
	.align	4
.nv.constant0._Z16s2hStoreResiduleiiPfiP6__halfiS1_i:
	.zero		948


//--------------------- .nv.constant0._Z3h2siiP6__halfiPfi --------------------------
	.section	.nv.constant0._Z3h2siiP6__halfiPfi,"a",@progbits
	.sectionflags	@""
	.align	4
.nv.constant0._Z3h2siiP6__halfiPfi:
	.zero		932


//--------------------- .nv.constant0._Z3s2hiiPfiP6__halfi --------------------------
	.section	.nv.constant0._Z3s2hiiPfiP6__halfi,"a",@progbits
	.sectionflags	@""
	.align	4
.nv.constant0._Z3s2hiiPfiP6__halfi:
	.zero		932


//--------------------- .nv.constant0._Z3s2diiPfiPdi --------------------------
	.section	.nv.constant0._Z3s2diiPfiPdi,"a",@progbits
	.sectionflags	@""
	.align	4
.nv.constant0._Z3s2diiPfiPdi:
	.zero		932


//--------------------- SYMBOLS --------------------------

	.type		.nv.reservedSmem.offset0,@object
	.size		.nv.reservedSmem.offset0,0x4
	.type		vprintf,@function
	.type		__assertfail,@function
